	.target	sm_100a

	.elftype	@"ET_EXEC"


//--------------------- .note.nv.tkinfo           --------------------------
	.section	.note.nv.tkinfo,"",@"SHT_NOTE"
	.sectionflags	@"SHF_NOTE_NV_TKINFO"
	.tkinfo
        /*0018*/ 	.word	0x00000002
        /*0030*/ 	.string	""
        /*0030*/ 	.string	"ptxas"
        /*0030*/ 	.string	"Cuda compilation tools, release 13.0, V13.0.88"
        /*0030*/ 	.string	"Build cuda_13.0.r13.0/compiler.36424714_0"
        /*0030*/ 	.string	"-arch sm_100a -m 64 "



//--------------------- .note.nv.cuinfo           --------------------------
	.section	.note.nv.cuinfo,"",@"SHT_NOTE"
	.sectionflags	@"SHF_NOTE_NV_CUINFO"
        /*0018*/ 	.short	0x0002
        /*001a*/ 	.short	0x0064
        /*001c*/ 	.short	0x0082
	.zero		2


//--------------------- .nv.info                  --------------------------
	.section	.nv.info,"",@"SHT_CUDA_INFO"
	.align	4


	//----- nvinfo : EIATTR_REGCOUNT
	.align		4
        /*0000*/ 	.byte	0x04, 0x2f
        /*0002*/ 	.short	(.L_19 - .L_18)
	.align		4
.L_18:
        /*0004*/ 	.word	index@(_ZN7cutlass13device_kernelINS_4gemm6kernel13GemmUniversalIN4cute5tupleIJiiiiEEENS1_10collective13CollectiveMmaINS1_35MainloopSm100TmaUmmaWarpSpecializedILi5ELi2ELi4ENS5_IJNS4_1CILi2EEESB_NSA_ILi1EEEEEEEENS5_IJNSA_ILi256EEENSA_ILi64EEENSA_ILi128EEEEEENS_6half_tENS5_IJlSC_lEEESJ_SK_NS4_8TiledMMAINS4_8MMA_AtomIJNS4_26SM100_MMA_F16BF16_2x1SM_SSISJ_SJ_fLi256ELi64ELNS4_4UMMA5MajorE0ELSP_0ELNSO_7ScaleInE0ELSQ_0EEEEEENS4_6LayoutINS5_IJSC_SC_SC_EEENS5_IJNSA_ILi0EEESV_SV_EEEEENS5_IJNS4_10UnderscoreESY_SY_EEEEENS4_28SM100_TMA_2SM_LOAD_MULTICASTENS4_14ComposedLayoutINS4_7SwizzleILi3ELi4ELi3EEENS4_18smem_ptr_flag_bitsILi16EEENST_INS5_IJNSA_ILi8EEESG_EEENS5_IJSG_SC_EEEEEEEvNS4_8identityENS4_18SM100_TMA_2SM_LOADES1B_vS1C_EENS_8epilogue10collective18CollectiveEpilogueINS1F_23Sm100TmaWarpSpecializedILi3ELi2ELi32ELb1ELb0EEEJNS5_IJSH_SG_SH_EEENS5_IJNST_ISH_SC_EENST_INSA_ILi32EEESC_EEEEESJ_SK_SJ_SK_NS1F_6fusion15FusionCallbacksIS1J_NS1P_17LinearCombinationISJ_fSJ_fLNS_15FloatRoundStyleE2EEES1K_S1O_JEEENS4_5SM1004TMEM4LOAD26SM100_TMEM_LOAD_32dp32b32xENS4_13SM90_TMA_LOADENS12_INS13_ILi2ELi4ELi3EEES16_NST_INS5_IJS17_S1M_EEENS5_IJS1M_SC_EEEEEEENS4_39AutoVectorizingCopyWithAssumedAlignmentILi128EEENS4_14SM90_TMA_STOREES24_S26_S26_EEEvvEEEEvNT_6ParamsE)
        /*0008*/ 	.word	0x0000007a


	//----- nvinfo : EIATTR_FRAME_SIZE
	.align		4
.L_19:
        /*000c*/ 	.byte	0x04, 0x11
        /*000e*/ 	.short	(.L_21 - .L_20)
	.align		4
.L_20:
        /*0010*/ 	.word	index@($__internal_2_$__cuda_sm10x_tcgen05_guardrail_trap_unallocated_columns_being_dealloced)
        /*0014*/ 	.word	0x00000000


	//----- nvinfo : EIATTR_FRAME_SIZE
	.align		4
.L_21:
        /*0018*/ 	.byte	0x04, 0x11
        /*001a*/ 	.short	(.L_23 - .L_22)
	.align		4
.L_22:
        /*001c*/ 	.word	index@($__internal_1_$__cuda_sm10x_tcgen05_guardrail_trap_phase_invalid_during_alloc)
        /*0020*/ 	.word	0x00000000


	//----- nvinfo : EIATTR_FRAME_SIZE
	.align		4
.L_23:
        /*0024*/ 	.byte	0x04, 0x11
        /*0026*/ 	.short	(.L_25 - .L_24)
	.align		4
.L_24:
        /*0028*/ 	.word	index@($__internal_0_$__cuda_sm10x_tcgen05_guardrail_trap_col_being_dealloced_not_returned_by_alloc)
        /*002c*/ 	.word	0x00000000


	//----- nvinfo : EIATTR_FRAME_SIZE
	.align		4
.L_25:
        /*0030*/ 	.byte	0x04, 0x11
        /*0032*/ 	.short	(.L_27 - .L_26)
	.align		4
.L_26:
        /*0034*/ 	.word	index@(_ZN7cutlass13device_kernelINS_4gemm6kernel13GemmUniversalIN4cute5tupleIJiiiiEEENS1_10collective13CollectiveMmaINS1_35MainloopSm100TmaUmmaWarpSpecializedILi5ELi2ELi4ENS5_IJNS4_1CILi2EEESB_NSA_ILi1EEEEEEEENS5_IJNSA_ILi256EEENSA_ILi64EEENSA_ILi128EEEEEENS_6half_tENS5_IJlSC_lEEESJ_SK_NS4_8TiledMMAINS4_8MMA_AtomIJNS4_26SM100_MMA_F16BF16_2x1SM_SSISJ_SJ_fLi256ELi64ELNS4_4UMMA5MajorE0ELSP_0ELNSO_7ScaleInE0ELSQ_0EEEEEENS4_6LayoutINS5_IJSC_SC_SC_EEENS5_IJNSA_ILi0EEESV_SV_EEEEENS5_IJNS4_10UnderscoreESY_SY_EEEEENS4_28SM100_TMA_2SM_LOAD_MULTICASTENS4_14ComposedLayoutINS4_7SwizzleILi3ELi4ELi3EEENS4_18smem_ptr_flag_bitsILi16EEENST_INS5_IJNSA_ILi8EEESG_EEENS5_IJSG_SC_EEEEEEEvNS4_8identityENS4_18SM100_TMA_2SM_LOADES1B_vS1C_EENS_8epilogue10collective18CollectiveEpilogueINS1F_23Sm100TmaWarpSpecializedILi3ELi2ELi32ELb1ELb0EEEJNS5_IJSH_SG_SH_EEENS5_IJNST_ISH_SC_EENST_INSA_ILi32EEESC_EEEEESJ_SK_SJ_SK_NS1F_6fusion15FusionCallbacksIS1J_NS1P_17LinearCombinationISJ_fSJ_fLNS_15FloatRoundStyleE2EEES1K_S1O_JEEENS4_5SM1004TMEM4LOAD26SM100_TMEM_LOAD_32dp32b32xENS4_13SM90_TMA_LOADENS12_INS13_ILi2ELi4ELi3EEES16_NST_INS5_IJS17_S1M_EEENS5_IJS1M_SC_EEEEEEENS4_39AutoVectorizingCopyWithAssumedAlignmentILi128EEENS4_14SM90_TMA_STOREES24_S26_S26_EEEvvEEEEvNT_6ParamsE)
        /*0038*/ 	.word	0x00000000


	//----- nvinfo : EIATTR_MIN_STACK_SIZE
	.align		4
.L_27:
        /*003c*/ 	.byte	0x04, 0x12
        /*003e*/ 	.short	(.L_29 - .L_28)
	.align		4
.L_28:
        /*0040*/ 	.word	index@(_ZN7cutlass13device_kernelINS_4gemm6kernel13GemmUniversalIN4cute5tupleIJiiiiEEENS1_10collective13CollectiveMmaINS1_35MainloopSm100TmaUmmaWarpSpecializedILi5ELi2ELi4ENS5_IJNS4_1CILi2EEESB_NSA_ILi1EEEEEEEENS5_IJNSA_ILi256EEENSA_ILi64EEENSA_ILi128EEEEEENS_6half_tENS5_IJlSC_lEEESJ_SK_NS4_8TiledMMAINS4_8MMA_AtomIJNS4_26SM100_MMA_F16BF16_2x1SM_SSISJ_SJ_fLi256ELi64ELNS4_4UMMA5MajorE0ELSP_0ELNSO_7ScaleInE0ELSQ_0EEEEEENS4_6LayoutINS5_IJSC_SC_SC_EEENS5_IJNSA_ILi0EEESV_SV_EEEEENS5_IJNS4_10UnderscoreESY_SY_EEEEENS4_28SM100_TMA_2SM_LOAD_MULTICASTENS4_14ComposedLayoutINS4_7SwizzleILi3ELi4ELi3EEENS4_18smem_ptr_flag_bitsILi16EEENST_INS5_IJNSA_ILi8EEESG_EEENS5_IJSG_SC_EEEEEEEvNS4_8identityENS4_18SM100_TMA_2SM_LOADES1B_vS1C_EENS_8epilogue10collective18CollectiveEpilogueINS1F_23Sm100TmaWarpSpecializedILi3ELi2ELi32ELb1ELb0EEEJNS5_IJSH_SG_SH_EEENS5_IJNST_ISH_SC_EENST_INSA_ILi32EEESC_EEEEESJ_SK_SJ_SK_NS1F_6fusion15FusionCallbacksIS1J_NS1P_17LinearCombinationISJ_fSJ_fLNS_15FloatRoundStyleE2EEES1K_S1O_JEEENS4_5SM1004TMEM4LOAD26SM100_TMEM_LOAD_32dp32b32xENS4_13SM90_TMA_LOADENS12_INS13_ILi2ELi4ELi3EEES16_NST_INS5_IJS17_S1M_EEENS5_IJS1M_SC_EEEEEEENS4_39AutoVectorizingCopyWithAssumedAlignmentILi128EEENS4_14SM90_TMA_STOREES24_S26_S26_EEEvvEEEEvNT_6ParamsE)
        /*0044*/ 	.word	0x00000000
.L_29:


//--------------------- .nv.compat                --------------------------
	.section	.nv.compat,"",@"SHT_CUDA_COMPAT_INFO"
	.align	4
        /*0000*/ 	.byte	0x02, 0x09, 0x01, 0x00, 0x02, 0x02, 0x02, 0x00, 0x02, 0x05, 0x05, 0x00, 0x03, 0x07, 0x01, 0x01
        /*0010*/ 	.byte	0x02, 0x03, 0x01, 0x00, 0x02, 0x06, 0x01, 0x00, 0x04, 0x0b, 0x08, 0x00, 0x09, 0x00, 0x00, 0x00
        /*0020*/ 	.byte	0x00, 0x00, 0x00, 0x00


//--------------------- .nv.info._ZN7cutlass13device_kernelINS_4gemm6kernel13GemmUniversalIN4cute5tupleIJiiiiEEENS1_10collective13CollectiveMmaINS1_35MainloopSm100TmaUmmaWarpSpecializedILi5ELi2ELi4ENS5_IJNS4_1CILi2EEESB_NSA_ILi1EEEEEEEENS5_IJNSA_ILi256EEENSA_ILi64EEENSA_ILi128EEEEEENS_6half_tENS5_IJlSC_lEEESJ_SK_NS4_8TiledMMAINS4_8MMA_AtomIJNS4_26SM100_MMA_F16BF16_2x1SM_SSISJ_SJ_fLi256ELi64ELNS4_4UMMA5MajorE0ELSP_0ELNSO_7ScaleInE0ELSQ_0EEEEEENS4_6LayoutINS5_IJSC_SC_SC_EEENS5_IJNSA_ILi0EEESV_SV_EEEEENS5_IJNS4_10UnderscoreESY_SY_EEEEENS4_28SM100_TMA_2SM_LOAD_MULTICASTENS4_14ComposedLayoutINS4_7SwizzleILi3ELi4ELi3EEENS4_18smem_ptr_flag_bitsILi16EEENST_INS5_IJNSA_ILi8EEESG_EEENS5_IJSG_SC_EEEEEEEvNS4_8identityENS4_18SM100_TMA_2SM_LOADES1B_vS1C_EENS_8epilogue10collective18CollectiveEpilogueINS1F_23Sm100TmaWarpSpecializedILi3ELi2ELi32ELb1ELb0EEEJNS5_IJSH_SG_SH_EEENS5_IJNST_ISH_SC_EENST_INSA_ILi32EEESC_EEEEESJ_SK_SJ_SK_NS1F_6fusion15FusionCallbacksIS1J_NS1P_17LinearCombinationISJ_fSJ_fLNS_15FloatRoundStyleE2EEES1K_S1O_JEEENS4_5SM1004TMEM4LOAD26SM100_TMEM_LOAD_32dp32b32xENS4_13SM90_TMA_LOADENS12_INS13_ILi2ELi4ELi3EEES16_NST_INS5_IJS17_S1M_EEENS5_IJS1M_SC_EEEEEEENS4_39AutoVectorizingCopyWithAssumedAlignmentILi128EEENS4_14SM90_TMA_STOREES24_S26_S26_EEEvvEEEEvNT_6ParamsE --------------------------
	.section	.nv.info._ZN7cutlass13device_kernelINS_4gemm6kernel13GemmUniversalIN4cute5tupleIJiiiiEEENS1_10collective13CollectiveMmaINS1_35MainloopSm100TmaUmmaWarpSpecializedILi5ELi2ELi4ENS5_IJNS4_1CILi2EEESB_NSA_ILi1EEEEEEEENS5_IJNSA_ILi256EEENSA_ILi64EEENSA_ILi128EEEEEENS_6half_tENS5_IJlSC_lEEESJ_SK_NS4_8TiledMMAINS4_8MMA_AtomIJNS4_26SM100_MMA_F16BF16_2x1SM_SSISJ_SJ_fLi256ELi64ELNS4_4UMMA5MajorE0ELSP_0ELNSO_7ScaleInE0ELSQ_0EEEEEENS4_6LayoutINS5_IJSC_SC_SC_EEENS5_IJNSA_ILi0EEESV_SV_EEEEENS5_IJNS4_10UnderscoreESY_SY_EEEEENS4_28SM100_TMA_2SM_LOAD_MULTICASTENS4_14ComposedLayoutINS4_7SwizzleILi3ELi4ELi3EEENS4_18smem_ptr_flag_bitsILi16EEENST_INS5_IJNSA_ILi8EEESG_EEENS5_IJSG_SC_EEEEEEEvNS4_8identityENS4_18SM100_TMA_2SM_LOADES1B_vS1C_EENS_8epilogue10collective18CollectiveEpilogueINS1F_23Sm100TmaWarpSpecializedILi3ELi2ELi32ELb1ELb0EEEJNS5_IJSH_SG_SH_EEENS5_IJNST_ISH_SC_EENST_INSA_ILi32EEESC_EEEEESJ_SK_SJ_SK_NS1F_6fusion15FusionCallbacksIS1J_NS1P_17LinearCombinationISJ_fSJ_fLNS_15FloatRoundStyleE2EEES1K_S1O_JEEENS4_5SM1004TMEM4LOAD26SM100_TMEM_LOAD_32dp32b32xENS4_13SM90_TMA_LOADENS12_INS13_ILi2ELi4ELi3EEES16_NST_INS5_IJS17_S1M_EEENS5_IJS1M_SC_EEEEEEENS4_39AutoVectorizingCopyWithAssumedAlignmentILi128EEENS4_14SM90_TMA_STOREES24_S26_S26_EEEvvEEEEvNT_6ParamsE,"",@"SHT_CUDA_INFO"
	.sectionflags	@""
	.align	4


	//----- nvinfo : EIATTR_CUDA_API_VERSION
	.align		4
        /*0000*/ 	.byte	0x04, 0x37
        /*0002*/ 	.short	(.L_31 - .L_30)
.L_30:
        /*0004*/ 	.word	0x00000082


	//----- nvinfo : EIATTR_KPARAM_INFO
	.align		4
.L_31:
        /*0008*/ 	.byte	0x04, 0x17
        /*000a*/ 	.short	(.L_33 - .L_32)
.L_32:
        /*000c*/ 	.word	0x00000000
        /*0010*/ 	.short	0x0000
        /*0012*/ 	.short	0x0000
        /*0014*/ 	.byte	0x00, 0xf0, 0x01, 0x20


	//----- nvinfo : EIATTR_AT_ENTRY_FRAGMENTS
	.align		4
.L_33:
        /*0018*/ 	.byte	0x04, 0x4f
        /*001a*/ 	.short	(.L_35 - .L_34)


	//   ....[0]....
.L_34:
        /*001c*/ 	.word	0x00000007


	//----- nvinfo : EIATTR_RESERVED_SMEM_USED
	.align		4
.L_35:
        /*0020*/ 	.byte	0x01, 0x41
	.zero		2


	//----- nvinfo : EIATTR_SPARSE_MMA_MASK
	.align		4
        /*0024*/ 	.byte	0x03, 0x50
        /*0026*/ 	.short	0x0000


	//----- nvinfo : EIATTR_TCGEN05_2CTA_USED
	.align		4
        /*0028*/ 	.byte	0x01, 0x52
	.zero		2


	//----- nvinfo : EIATTR_MAXREG_COUNT
	.align		4
        /*002c*/ 	.byte	0x03, 0x1b
        /*002e*/ 	.short	0x00ff


	//----- nvinfo : EIATTR_NUM_BARRIERS
	.align		4
        /*0030*/ 	.byte	0x02, 0x4c
        /*0032*/ 	.byte	0x07
	.zero		1


	//----- nvinfo : EIATTR_EXTERNS
	.align		4
        /*0034*/ 	.byte	0x04, 0x0f
        /*0036*/ 	.short	(.L_37 - .L_36)


	//   ....[0]....
	.align		4
.L_36:
        /*0038*/ 	.word	index@(__assertfail)


	//----- nvinfo : EIATTR_MERCURY_ISA_VERSION
	.align		4
.L_37:
        /*003c*/ 	.byte	0x03, 0x5f
        /*003e*/ 	.short	0x0101


	//----- nvinfo : EIATTR_INT_WARP_WIDE_INSTR_OFFSETS
	.align		4
        /*0040*/ 	.byte	0x04, 0x31
        /*0042*/ 	.short	(.L_39 - .L_38)


	//   ....[0]....
.L_38:
        /*0044*/ 	.word	0x00000d70


	//   ....[1]....
        /*0048*/ 	.word	0x00000e10


	//   ....[2]....
        /*004c*/ 	.word	0x00004730


	//   ....[3]....
        /*0050*/ 	.word	0x00004750


	//   ....[4]....
        /*0054*/ 	.word	0x00004780


	//   ....[5]....
        /*0058*/ 	.word	0x00005350


	//   ....[6]....
        /*005c*/ 	.word	0x000053d0


	//   ....[7]....
        /*0060*/ 	.word	0x000054d0


	//   ....[8]....
        /*0064*/ 	.word	0x000055e0


	//----- nvinfo : EIATTR_COOP_GROUP_MASK_REGIDS
	.align		4
.L_39:
        /*0068*/ 	.byte	0x04, 0x29
        /*006a*/ 	.short	(.L_41 - .L_40)


	//   ....[0]....
.L_40:
        /*006c*/ 	.word	0xffffffff


	//   ....[1]....
        /*0070*/ 	.word	0xffffffff


	//   ....[2]....
        /*0074*/ 	.word	0xffffffff


	//   ....[3]....
        /*0078*/ 	.word	0xffffffff


	//   ....[4]....
        /*007c*/ 	.word	0xffffffff


	//   ....[5]....
        /*0080*/ 	.word	0xffffffff


	//   ....[6]....
        /*0084*/ 	.word	0xffffffff


	//   ....[7]....
        /*0088*/ 	.word	0xffffffff


	//   ....[8]....
        /*008c*/ 	.word	0xffffffff


	//   ....[9]....
        /*0090*/ 	.word	0xffffffff


	//   ....[10]....
        /*0094*/ 	.word	0xffffffff


	//   ....[11]....
        /*0098*/ 	.word	0xffffffff


	//   ....[12]....
        /*009c*/ 	.word	0xffffffff


	//   ....[13]....
        /*00a0*/ 	.word	0xffffffff


	//----- nvinfo : EIATTR_COOP_GROUP_INSTR_OFFSETS
	.align		4
.L_41:
        /*00a4*/ 	.byte	0x04, 0x28
        /*00a6*/ 	.short	(.L_43 - .L_42)


	//   ....[0]....
.L_42:
        /*00a8*/ 	.word	0x000000b0


	//   ....[1]....
        /*00ac*/ 	.word	0x00000520


	//   ....[2]....
        /*00b0*/ 	.word	0x00000700


	//   ....[3]....
        /*00b4*/ 	.word	0x00000870


	//   ....[4]....
        /*00b8*/ 	.word	0x00000960


	//   ....[5]....
        /*00bc*/ 	.word	0x00000ac0


	//   ....[6]....
        /*00c0*/ 	.word	0x00000c50


	//   ....[7]....
        /*00c4*/ 	.word	0x00000e90


	//   ....[8]....
        /*00c8*/ 	.word	0x00002400


	//   ....[9]....
        /*00cc*/ 	.word	0x00003350


	//   ....[10]....
        /*00d0*/ 	.word	0x00003820


	//   ....[11]....
        /*00d4*/ 	.word	0x00003850


	//   ....[12]....
        /*00d8*/ 	.word	0x00004630


	//   ....[13]....
        /*00dc*/ 	.word	0x00004840


	//----- nvinfo : EIATTR_VRC_CTA_INIT_COUNT
	.align		4
.L_43:
        /*00e0*/ 	.byte	0x02, 0x4a
        /*00e2*/ 	.byte	0x80
	.zero		1


	//----- nvinfo : EIATTR_SYSCALL_OFFSETS
	.align		4
        /*00e4*/ 	.byte	0x04, 0x46
        /*00e6*/ 	.short	(.L_45 - .L_44)


	//   ....[0]....
.L_44:
        /*00e8*/ 	.word	0x000062c0


	//   ....[1]....
        /*00ec*/ 	.word	0x000063b0


	//   ....[2]....
        /*00f0*/ 	.word	0x00006c50


	//   ....[3]....
        /*00f4*/ 	.word	0x00007920


	//----- nvinfo : EIATTR_MBARRIER_INSTR_OFFSETS
	.align		4
.L_45:
        /*00f8*/ 	.byte	0x04, 0x39
        /*00fa*/ 	.short	(.L_47 - .L_46)


	//   ....[0]....
.L_46:
        /*00fc*/ 	.word	0x00000650
        /*0100*/ 	.word	0x000000ff
        /*0104*/ 	.word	0x00000000
        /*0108*/ 	.short	0x0100
        /*010a*/ 	.byte	0x04
	.zero		1


	//   ....[1]....
        /*010c*/ 	.word	0x00000660
        /*0110*/ 	.word	0x000000ff
        /*0114*/ 	.word	0x00000028
        /*0118*/ 	.short	0x0100
        /*011a*/ 	.byte	0x04
	.zero		1


	//   ....[2]....
        /*011c*/ 	.word	0x00000670
        /*0120*/ 	.word	0x000000ff
        /*0124*/ 	.word	0x00000008
        /*0128*/ 	.short	0x0100
        /*012a*/ 	.byte	0x04
	.zero		1


	//   ....[3]....
        /*012c*/ 	.word	0x00000680
        /*0130*/ 	.word	0x000000ff
        /*0134*/ 	.word	0x00000030
        /*0138*/ 	.short	0x0100
        /*013a*/ 	.byte	0x04
	.zero		1


	//   ....[4]....
        /*013c*/ 	.word	0x00000690
        /*0140*/ 	.word	0x000000ff
        /*0144*/ 	.word	0x00000010
        /*0148*/ 	.short	0x0100
        /*014a*/ 	.byte	0x04
	.zero		1


	//   ....[5]....
        /*014c*/ 	.word	0x000006a0
        /*0150*/ 	.word	0x000000ff
        /*0154*/ 	.word	0x00000038
        /*0158*/ 	.short	0x0100
        /*015a*/ 	.byte	0x04
	.zero		1


	//   ....[6]....
        /*015c*/ 	.word	0x000006b0
        /*0160*/ 	.word	0x000000ff
        /*0164*/ 	.word	0x00000018
        /*0168*/ 	.short	0x0100
        /*016a*/ 	.byte	0x04
	.zero		1


	//   ....[7]....
        /*016c*/ 	.word	0x000006c0
        /*0170*/ 	.word	0x000000ff
        /*0174*/ 	.word	0x00000040
        /*0178*/ 	.short	0x0100
        /*017a*/ 	.byte	0x04
	.zero		1


	//   ....[8]....
        /*017c*/ 	.word	0x000006d0
        /*0180*/ 	.word	0x000000ff
        /*0184*/ 	.word	0x00000020
        /*0188*/ 	.short	0x0100
        /*018a*/ 	.byte	0x04
	.zero		1


	//   ....[9]....
        /*018c*/ 	.word	0x000006e0
        /*0190*/ 	.word	0x000000ff
        /*0194*/ 	.word	0x00000048
        /*0198*/ 	.short	0x0100
        /*019a*/ 	.byte	0x04
	.zero		1


	//   ....[10]....
        /*019c*/ 	.word	0x00000800
        /*01a0*/ 	.word	0x000000ff
        /*01a4*/ 	.word	0x00000050
        /*01a8*/ 	.short	0x0100
        /*01aa*/ 	.byte	0x04
	.zero		1


	//   ....[11]....
        /*01ac*/ 	.word	0x00000810
        /*01b0*/ 	.word	0x000000ff
        /*01b4*/ 	.word	0x00000068
        /*01b8*/ 	.short	0x0100
        /*01ba*/ 	.byte	0x04
	.zero		1


	//   ....[12]....
        /*01bc*/ 	.word	0x00000820
        /*01c0*/ 	.word	0x000000ff
        /*01c4*/ 	.word	0x00000058
        /*01c8*/ 	.short	0x0100
        /*01ca*/ 	.byte	0x04
	.zero		1


	//   ....[13]....
        /*01cc*/ 	.word	0x00000830
        /*01d0*/ 	.word	0x000000ff
        /*01d4*/ 	.word	0x00000070
        /*01d8*/ 	.short	0x0100
        /*01da*/ 	.byte	0x04
	.zero		1


	//   ....[14]....
        /*01dc*/ 	.word	0x00000840
        /*01e0*/ 	.word	0x000000ff
        /*01e4*/ 	.word	0x00000060
        /*01e8*/ 	.short	0x0100
        /*01ea*/ 	.byte	0x04
	.zero		1


	//   ....[15]....
        /*01ec*/ 	.word	0x00000850
        /*01f0*/ 	.word	0x000000ff
        /*01f4*/ 	.word	0x00000078
        /*01f8*/ 	.short	0x0100
        /*01fa*/ 	.byte	0x04
	.zero		1


	//   ....[16]....
        /*01fc*/ 	.word	0x00000930
        /*0200*/ 	.word	0x000000ff
        /*0204*/ 	.word	0x00000080
        /*0208*/ 	.short	0x0100
        /*020a*/ 	.byte	0x06
	.zero		1


	//   ....[17]....
        /*020c*/ 	.word	0x00000940
        /*0210*/ 	.word	0x000000ff
        /*0214*/ 	.word	0x00000088
        /*0218*/ 	.short	0x0100
        /*021a*/ 	.byte	0x06
	.zero		1


	//   ....[18]....
        /*021c*/ 	.word	0x00000a70
        /*0220*/ 	.word	0x000000ff
        /*0224*/ 	.word	0x00000090
        /*0228*/ 	.short	0x0100
        /*022a*/ 	.byte	0x06
	.zero		1


	//   ....[19]....
        /*022c*/ 	.word	0x00000a80
        /*0230*/ 	.word	0x000000ff
        /*0234*/ 	.word	0x000000a0
        /*0238*/ 	.short	0x0100
        /*023a*/ 	.byte	0x06
	.zero		1


	//   ....[20]....
        /*023c*/ 	.word	0x00000a90
        /*0240*/ 	.word	0x000000ff
        /*0244*/ 	.word	0x00000098
        /*0248*/ 	.short	0x0100
        /*024a*/ 	.byte	0x06
	.zero		1


	//   ....[21]....
        /*024c*/ 	.word	0x00000aa0
        /*0250*/ 	.word	0x000000ff
        /*0254*/ 	.word	0x000000a8
        /*0258*/ 	.short	0x0100
        /*025a*/ 	.byte	0x06
	.zero		1


	//   ....[22]....
        /*025c*/ 	.word	0x00000bc0
        /*0260*/ 	.word	0x000000ff
        /*0264*/ 	.word	0x000000b0
        /*0268*/ 	.short	0x0100
        /*026a*/ 	.byte	0x04
	.zero		1


	//   ....[23]....
        /*026c*/ 	.word	0x00000bd0
        /*0270*/ 	.word	0x000000ff
        /*0274*/ 	.word	0x000000d0
        /*0278*/ 	.short	0x0100
        /*027a*/ 	.byte	0x04
	.zero		1


	//   ....[24]....
        /*027c*/ 	.word	0x00000be0
        /*0280*/ 	.word	0x000000ff
        /*0284*/ 	.word	0x000000b8
        /*0288*/ 	.short	0x0100
        /*028a*/ 	.byte	0x04
	.zero		1


	//   ....[25]....
        /*028c*/ 	.word	0x00000bf0
        /*0290*/ 	.word	0x000000ff
        /*0294*/ 	.word	0x000000d8
        /*0298*/ 	.short	0x0100
        /*029a*/ 	.byte	0x04
	.zero		1


	//   ....[26]....
        /*029c*/ 	.word	0x00000c00
        /*02a0*/ 	.word	0x000000ff
        /*02a4*/ 	.word	0x000000c0
        /*02a8*/ 	.short	0x0100
        /*02aa*/ 	.byte	0x04
	.zero		1


	//   ....[27]....
        /*02ac*/ 	.word	0x00000c10
        /*02b0*/ 	.word	0x000000ff
        /*02b4*/ 	.word	0x000000e0
        /*02b8*/ 	.short	0x0100
        /*02ba*/ 	.byte	0x04
	.zero		1


	//   ....[28]....
        /*02bc*/ 	.word	0x00000c20
        /*02c0*/ 	.word	0x000000ff
        /*02c4*/ 	.word	0x000000c8
        /*02c8*/ 	.short	0x0100
        /*02ca*/ 	.byte	0x04
	.zero		1


	//   ....[29]....
        /*02cc*/ 	.word	0x00000c30
        /*02d0*/ 	.word	0x000000ff
        /*02d4*/ 	.word	0x000000e8
        /*02d8*/ 	.short	0x0100
        /*02da*/ 	.byte	0x04
	.zero		1


	//   ....[30]....
        /*02dc*/ 	.word	0x00000d20
        /*02e0*/ 	.word	0x000000ff
        /*02e4*/ 	.word	0x000000f0
        /*02e8*/ 	.short	0x0100
        /*02ea*/ 	.byte	0x04
	.zero		1


	//   ....[31]....
        /*02ec*/ 	.word	0x00000d30
        /*02f0*/ 	.word	0x000000ff
        /*02f4*/ 	.word	0x00000100
        /*02f8*/ 	.short	0x0100
        /*02fa*/ 	.byte	0x04
	.zero		1


	//   ....[32]....
        /*02fc*/ 	.word	0x00000d40
        /*0300*/ 	.word	0x000000ff
        /*0304*/ 	.word	0x000000f8
        /*0308*/ 	.short	0x0100
        /*030a*/ 	.byte	0x04
	.zero		1


	//   ....[33]....
        /*030c*/ 	.word	0x00000d50
        /*0310*/ 	.word	0x000000ff
        /*0314*/ 	.word	0x00000108
        /*0318*/ 	.short	0x0100
        /*031a*/ 	.byte	0x04
	.zero		1


	//   ....[34]....
        /*031c*/ 	.word	0x00000e50
        /*0320*/ 	.word	0x000000ff
        /*0324*/ 	.word	0x00000110
        /*0328*/ 	.short	0x0100
        /*032a*/ 	.byte	0x06
	.zero		1


	//   ....[35]....
        /*032c*/ 	.word	0x00001a50
        /*0330*/ 	.word	0x00000003
        /*0334*/ 	.word	0x00000100
        /*0338*/ 	.short	0x010a
        /*033a*/ 	.byte	0xff
	.zero		1


	//   ....[36]....
        /*033c*/ 	.word	0x00001a80
        /*0340*/ 	.word	0x00000003
        /*0344*/ 	.word	0x000000f0
        /*0348*/ 	.short	0x0101
        /*034a*/ 	.byte	0xff
	.zero		1


	//   ....[37]....
        /*034c*/ 	.word	0x00001b40
        /*0350*/ 	.word	0x000000ff
        /*0354*/ 	.word	0x00000028
        /*0358*/ 	.short	0x010a
        /*035a*/ 	.byte	0x04
	.zero		1


	//   ....[38]....
        /*035c*/ 	.word	0x00001c10
        /*0360*/ 	.word	0x000000ff
        /*0364*/ 	.word	0x00000028
        /*0368*/ 	.short	0x010a
        /*036a*/ 	.byte	0x21
	.zero		1


	//   ....[39]....
        /*036c*/ 	.word	0x00001dc0
        /*0370*/ 	.word	0x000000ff
        /*0374*/ 	.word	0x00000028
        /*0378*/ 	.short	0x010a
        /*037a*/ 	.byte	0x05
	.zero		1


	//   ....[40]....
        /*037c*/ 	.word	0x00001fa0
        /*0380*/ 	.word	0x000000ff
        /*0384*/ 	.word	0x00000088
        /*0388*/ 	.short	0x0101
        /*038a*/ 	.byte	0x0e
	.zero		1


	//   ....[41]....
        /*038c*/ 	.word	0x00001fc0
        /*0390*/ 	.word	0x000000ff
        /*0394*/ 	.word	0x00000028
        /*0398*/ 	.short	0x010a
        /*039a*/ 	.byte	0x04
	.zero		1


	//   ....[42]....
        /*039c*/ 	.word	0x00002040
        /*03a0*/ 	.word	0x000000ff
        /*03a4*/ 	.word	0x00000028
        /*03a8*/ 	.short	0x010a
        /*03aa*/ 	.byte	0x07
	.zero		1


	//   ....[43]....
        /*03ac*/ 	.word	0x00002180
        /*03b0*/ 	.word	0x000000ff
        /*03b4*/ 	.word	0x00000028
        /*03b8*/ 	.short	0x010a
        /*03ba*/ 	.byte	0x04
	.zero		1


	//   ....[44]....
        /*03bc*/ 	.word	0x00002430
        /*03c0*/ 	.word	0x00000003
        /*03c4*/ 	.word	0x00000090
        /*03c8*/ 	.short	0x010a
        /*03ca*/ 	.byte	0xff
	.zero		1


	//   ....[45]....
        /*03cc*/ 	.word	0x00002580
        /*03d0*/ 	.word	0x00000000
        /*03d4*/ 	.word	0x00000000
        /*03d8*/ 	.short	0x0101
        /*03da*/ 	.byte	0xff
	.zero		1


	//   ....[46]....
        /*03dc*/ 	.word	0x00002b40
        /*03e0*/ 	.word	0x000000ff
        /*03e4*/ 	.word	0x00000000
        /*03e8*/ 	.short	0x010a
        /*03ea*/ 	.byte	0x04
	.zero		1


	//   ....[47]....
        /*03ec*/ 	.word	0x00002bd0
        /*03f0*/ 	.word	0x000000ff
        /*03f4*/ 	.word	0x00000000
        /*03f8*/ 	.short	0x010a
        /*03fa*/ 	.byte	0x05
	.zero		1


	//   ....[48]....
        /*03fc*/ 	.word	0x00002c60
        /*0400*/ 	.word	0x000000ff
        /*0404*/ 	.word	0x00000000
        /*0408*/ 	.short	0x010a
        /*040a*/ 	.byte	0x05
	.zero		1


	//   ....[49]....
        /*040c*/ 	.word	0x00002cf0
        /*0410*/ 	.word	0x000000ff
        /*0414*/ 	.word	0x00000000
        /*0418*/ 	.short	0x010a
        /*041a*/ 	.byte	0x05
	.zero		1


	//   ....[50]....
        /*041c*/ 	.word	0x00002d90
        /*0420*/ 	.word	0x00000000
        /*0424*/ 	.word	0x00000000
        /*0428*/ 	.short	0x010a
        /*042a*/ 	.byte	0xff
	.zero		1


	//   ....[51]....
        /*042c*/ 	.word	0x00002eb0
        /*0430*/ 	.word	0x00000000
        /*0434*/ 	.word	0x000000f0
        /*0438*/ 	.short	0x010a
        /*043a*/ 	.byte	0xff
	.zero		1


	//   ....[52]....
        /*043c*/ 	.word	0x00002f20
        /*0440*/ 	.word	0x00000004
        /*0444*/ 	.word	0x00000000
        /*0448*/ 	.short	0x0101
        /*044a*/ 	.byte	0xff
	.zero		1


	//   ....[53]....
        /*044c*/ 	.word	0x00002f40
        /*0450*/ 	.word	0x000000ff
        /*0454*/ 	.word	0x000000a0
        /*0458*/ 	.short	0x010a
        /*045a*/ 	.byte	0x04
	.zero		1


	//   ....[54]....
        /*045c*/ 	.word	0x00003060
        /*0460*/ 	.word	0x00000000
        /*0464*/ 	.word	0x00000090
        /*0468*/ 	.short	0x010a
        /*046a*/ 	.byte	0xff
	.zero		1


	//   ....[55]....
        /*046c*/ 	.word	0x00003160
        /*0470*/ 	.word	0x00000000
        /*0474*/ 	.word	0x00000000
        /*0478*/ 	.short	0x0101
        /*047a*/ 	.byte	0xff
	.zero		1


	//   ....[56]....
        /*047c*/ 	.word	0x000031f0
        /*0480*/ 	.word	0x000000ff
        /*0484*/ 	.word	0x000000a0
        /*0488*/ 	.short	0x0106
        /*048a*/ 	.byte	0x04
	.zero		1


	//   ....[57]....
        /*048c*/ 	.word	0x00003210
        /*0490*/ 	.word	0x000000ff
        /*0494*/ 	.word	0x000000a0
        /*0498*/ 	.short	0x010a
        /*049a*/ 	.byte	0x04
	.zero		1


	//   ....[58]....
        /*049c*/ 	.word	0x000032a0
        /*04a0*/ 	.word	0x000000ff
        /*04a4*/ 	.word	0x000000a0
        /*04a8*/ 	.short	0x0106
        /*04aa*/ 	.byte	0x07
	.zero		1


	//   ....[59]....
        /*04ac*/ 	.word	0x000032e0
        /*04b0*/ 	.word	0x00000000
        /*04b4*/ 	.word	0x000000a0
        /*04b8*/ 	.short	0x010a
        /*04ba*/ 	.byte	0xff
	.zero		1


	//   ....[60]....
        /*04bc*/ 	.word	0x00003520
        /*04c0*/ 	.word	0x000000ff
        /*04c4*/ 	.word	0x00000008
        /*04c8*/ 	.short	0x010a
        /*04ca*/ 	.byte	0x05
	.zero		1


	//   ....[61]....
        /*04cc*/ 	.word	0x00003540
        /*04d0*/ 	.word	0x000000ff
        /*04d4*/ 	.word	0x00000008
        /*04d8*/ 	.short	0x010a
        /*04da*/ 	.byte	0x05
	.zero		1


	//   ....[62]....
        /*04dc*/ 	.word	0x000036d0
        /*04e0*/ 	.word	0x000000ff
        /*04e4*/ 	.word	0x00000008
        /*04e8*/ 	.short	0x010a
        /*04ea*/ 	.byte	0x05
	.zero		1


	//   ....[63]....
        /*04ec*/ 	.word	0x000036f0
        /*04f0*/ 	.word	0x000000ff
        /*04f4*/ 	.word	0x00000008
        /*04f8*/ 	.short	0x010a
        /*04fa*/ 	.byte	0x05
	.zero		1


	//   ....[64]....
        /*04fc*/ 	.word	0x000037b0
        /*0500*/ 	.word	0x000000ff
        /*0504*/ 	.word	0x00000000
        /*0508*/ 	.short	0x0101
        /*050a*/ 	.byte	0x04
	.zero		1


	//   ....[65]....
        /*050c*/ 	.word	0x00003b70
        /*0510*/ 	.word	0x00000000
        /*0514*/ 	.word	0x00000090
        /*0518*/ 	.short	0x010a
        /*051a*/ 	.byte	0xff
	.zero		1


	//   ....[66]....
        /*051c*/ 	.word	0x00003c30
        /*0520*/ 	.word	0x00000000
        /*0524*/ 	.word	0x00000000
        /*0528*/ 	.short	0x0101
        /*052a*/ 	.byte	0xff
	.zero		1


	//   ....[67]....
        /*052c*/ 	.word	0x00003cf0
        /*0530*/ 	.word	0x000000ff
        /*0534*/ 	.word	0x00000000
        /*0538*/ 	.short	0x010a
        /*053a*/ 	.byte	0x04
	.zero		1


	//   ....[68]....
        /*053c*/ 	.word	0x00003d00
        /*0540*/ 	.word	0x000000ff
        /*0544*/ 	.word	0x000000d0
        /*0548*/ 	.short	0x010a
        /*054a*/ 	.byte	0x2e
	.zero		1


	//   ....[69]....
        /*054c*/ 	.word	0x00003db0
        /*0550*/ 	.word	0x000000ff
        /*0554*/ 	.word	0x00000000
        /*0558*/ 	.short	0x010a
        /*055a*/ 	.byte	0x07
	.zero		1


	//   ....[70]....
        /*055c*/ 	.word	0x00003ee0
        /*0560*/ 	.word	0x000000ff
        /*0564*/ 	.word	0x00000000
        /*0568*/ 	.short	0x010a
        /*056a*/ 	.byte	0x04
	.zero		1


	//   ....[71]....
        /*056c*/ 	.word	0x00004320
        /*0570*/ 	.word	0x000000ff
        /*0574*/ 	.word	0x00000000
        /*0578*/ 	.short	0x010a
        /*057a*/ 	.byte	0x04
	.zero		1


	//   ....[72]....
        /*057c*/ 	.word	0x000043b0
        /*0580*/ 	.word	0x000000ff
        /*0584*/ 	.word	0x00000000
        /*0588*/ 	.short	0x010a
        /*058a*/ 	.byte	0x05
	.zero		1


	//   ....[73]....
        /*058c*/ 	.word	0x00004440
        /*0590*/ 	.word	0x000000ff
        /*0594*/ 	.word	0x00000000
        /*0598*/ 	.short	0x010a
        /*059a*/ 	.byte	0x05
	.zero		1


	//   ....[74]....
        /*059c*/ 	.word	0x000044e0
        /*05a0*/ 	.word	0x00000000
        /*05a4*/ 	.word	0x00000000
        /*05a8*/ 	.short	0x010a
        /*05aa*/ 	.byte	0xff
	.zero		1


	//   ....[75]....
        /*05ac*/ 	.word	0x00004520
        /*05b0*/ 	.word	0x00000000
        /*05b4*/ 	.word	0x00000000
        /*05b8*/ 	.short	0x010a
        /*05ba*/ 	.byte	0xff
	.zero		1


	//   ....[76]....
        /*05bc*/ 	.word	0x00004590
        /*05c0*/ 	.word	0x000000ff
        /*05c4*/ 	.word	0x00000000
        /*05c8*/ 	.short	0x0101
        /*05ca*/ 	.byte	0x04
	.zero		1


	//   ....[77]....
        /*05cc*/ 	.word	0x000045d0
        /*05d0*/ 	.word	0x000000ff
        /*05d4*/ 	.word	0x00000110
        /*05d8*/ 	.short	0x010a
        /*05da*/ 	.byte	0x29
	.zero		1


	//   ....[78]....
        /*05dc*/ 	.word	0x00004620
        /*05e0*/ 	.word	0x000000ff
        /*05e4*/ 	.word	0x00000000
        /*05e8*/ 	.short	0x0101
        /*05ea*/ 	.byte	0x04
	.zero		1


	//   ....[79]....
        /*05ec*/ 	.word	0x00004a80
        /*05f0*/ 	.word	0x0000000c
        /*05f4*/ 	.word	0x00000090
        /*05f8*/ 	.short	0x010a
        /*05fa*/ 	.byte	0xff
	.zero		1


	//   ....[80]....
        /*05fc*/ 	.word	0x00004bf0
        /*0600*/ 	.word	0x00000000
        /*0604*/ 	.word	0x00000000
        /*0608*/ 	.short	0x0101
        /*060a*/ 	.byte	0xff
	.zero		1


	//   ....[81]....
        /*060c*/ 	.word	0x00005070
        /*0610*/ 	.word	0x000000ff
        /*0614*/ 	.word	0x00000088
        /*0618*/ 	.short	0x010a
        /*061a*/ 	.byte	0x18
	.zero		1


	//   ....[82]....
        /*061c*/ 	.word	0x00005230
        /*0620*/ 	.word	0x000000ff
        /*0624*/ 	.word	0x00000068
        /*0628*/ 	.short	0x010a
        /*062a*/ 	.byte	0x04
	.zero		1


	//   ....[83]....
        /*062c*/ 	.word	0x00005400
        /*0630*/ 	.word	0x000000ff
        /*0634*/ 	.word	0x00000050
        /*0638*/ 	.short	0x010b
        /*063a*/ 	.byte	0x04
	.zero		1


	//   ....[84]....
        /*063c*/ 	.word	0x00005410
        /*0640*/ 	.word	0x000000ff
        /*0644*/ 	.word	0x00000000
        /*0648*/ 	.short	0x0101
        /*064a*/ 	.byte	0x14
	.zero		1


	//   ....[85]....
        /*064c*/ 	.word	0x00005420
        /*0650*/ 	.word	0x000000ff
        /*0654*/ 	.word	0x00000068
        /*0658*/ 	.short	0x010a
        /*065a*/ 	.byte	0x05
	.zero		1


	//   ....[86]....
        /*065c*/ 	.word	0x00005610
        /*0660*/ 	.word	0x000000ff
        /*0664*/ 	.word	0x00000050
        /*0668*/ 	.short	0x010b
        /*066a*/ 	.byte	0x05
	.zero		1


	//   ....[87]....
        /*066c*/ 	.word	0x00005620
        /*0670*/ 	.word	0x000000ff
        /*0674*/ 	.word	0x00000000
        /*0678*/ 	.short	0x0101
        /*067a*/ 	.byte	0x04
	.zero		1


	//   ....[88]....
        /*067c*/ 	.word	0x000056c0
        /*0680*/ 	.word	0x000000ff
        /*0684*/ 	.word	0x00000000
        /*0688*/ 	.short	0x010a
        /*068a*/ 	.byte	0x04
	.zero		1


	//   ....[89]....
        /*068c*/ 	.word	0x00005750
        /*0690*/ 	.word	0x000000ff
        /*0694*/ 	.word	0x00000000
        /*0698*/ 	.short	0x010a
        /*069a*/ 	.byte	0x05
	.zero		1


	//   ....[90]....
        /*069c*/ 	.word	0x000057f0
        /*06a0*/ 	.word	0x00000000
        /*06a4*/ 	.word	0x00000000
        /*06a8*/ 	.short	0x010a
        /*06aa*/ 	.byte	0xff
	.zero		1


	//   ....[91]....
        /*06ac*/ 	.word	0x00005b30
        /*06b0*/ 	.word	0x00000000
        /*06b4*/ 	.word	0x00000090
        /*06b8*/ 	.short	0x010a
        /*06ba*/ 	.byte	0xff
	.zero		1


	//   ....[92]....
        /*06bc*/ 	.word	0x00005c00
        /*06c0*/ 	.word	0x00000000
        /*06c4*/ 	.word	0x00000000
        /*06c8*/ 	.short	0x0101
        /*06ca*/ 	.byte	0xff
	.zero		1


	//   ....[93]....
        /*06cc*/ 	.word	0x000068a0
        /*06d0*/ 	.word	0x00000000
        /*06d4*/ 	.word	0x00000050
        /*06d8*/ 	.short	0x010a
        /*06da*/ 	.byte	0xff
	.zero		1


	//   ....[94]....
        /*06dc*/ 	.word	0x00006910
        /*06e0*/ 	.word	0x00000059
        /*06e4*/ 	.word	0x000000b0
        /*06e8*/ 	.short	0x010a
        /*06ea*/ 	.byte	0xff
	.zero		1


	//   ....[95]....
        /*06ec*/ 	.word	0x00006a00
        /*06f0*/ 	.word	0x00000000
        /*06f4*/ 	.word	0x00000050
        /*06f8*/ 	.short	0x010a
        /*06fa*/ 	.byte	0xff
	.zero		1


	//   ....[96]....
        /*06fc*/ 	.word	0x00006b30
        /*0700*/ 	.word	0x00000059
        /*0704*/ 	.word	0x000000b0
        /*0708*/ 	.short	0x010a
        /*070a*/ 	.byte	0xff
	.zero		1


	//   ....[97]....
        /*070c*/ 	.word	0x00007660
        /*0710*/ 	.word	0x00000000
        /*0714*/ 	.word	0x00000000
        /*0718*/ 	.short	0x0101
        /*071a*/ 	.byte	0xff
	.zero		1


	//   ....[98]....
        /*071c*/ 	.word	0x00007670
        /*0720*/ 	.word	0x00000002
        /*0724*/ 	.word	0x00000050
        /*0728*/ 	.short	0x010a
        /*072a*/ 	.byte	0xff
	.zero		1


	//   ....[99]....
        /*072c*/ 	.word	0x00007740
        /*0730*/ 	.word	0x00000002
        /*0734*/ 	.word	0x00000050
        /*0738*/ 	.short	0x010a
        /*073a*/ 	.byte	0xff
	.zero		1


	//   ....[100]....
        /*073c*/ 	.word	0x00007a10
        /*0740*/ 	.word	0x00000059
        /*0744*/ 	.word	0x00000000
        /*0748*/ 	.short	0x0101
        /*074a*/ 	.byte	0xff
	.zero		1


	//   ....[101]....
        /*074c*/ 	.word	0x000083e0
        /*0750*/ 	.word	0x00000002
        /*0754*/ 	.word	0x00000000
        /*0758*/ 	.short	0x0101
        /*075a*/ 	.byte	0xff
	.zero		1


	//   ....[102]....
        /*075c*/ 	.word	0x00008690
        /*0760*/ 	.word	0x000000ff
        /*0764*/ 	.word	0x00000000
        /*0768*/ 	.short	0x0101
        /*076a*/ 	.byte	0x04
	.zero		1


	//   ....[103]....
        /*076c*/ 	.word	0x000086b0
        /*0770*/ 	.word	0x00000003
        /*0774*/ 	.word	0x00000100
        /*0778*/ 	.short	0x010a
        /*077a*/ 	.byte	0xff
	.zero		1


	//   ....[104]....
        /*077c*/ 	.word	0x00008710
        /*0780*/ 	.word	0x00000000
        /*0784*/ 	.word	0x00000028
        /*0788*/ 	.short	0x010a
        /*078a*/ 	.byte	0xff
	.zero		1


	//   ....[105]....
        /*078c*/ 	.word	0x00008770
        /*0790*/ 	.word	0x00000000
        /*0794*/ 	.word	0x00000028
        /*0798*/ 	.short	0x010a
        /*079a*/ 	.byte	0xff
	.zero		1


	//   ....[106]....
        /*079c*/ 	.word	0x000087c0
        /*07a0*/ 	.word	0x00000003
        /*07a4*/ 	.word	0x00000090
        /*07a8*/ 	.short	0x010a
        /*07aa*/ 	.byte	0xff
	.zero		1


	//   ....[107]....
        /*07ac*/ 	.word	0x00008820
        /*07b0*/ 	.word	0x00000000
        /*07b4*/ 	.word	0x00000000
        /*07b8*/ 	.short	0x010a
        /*07ba*/ 	.byte	0xff
	.zero		1


	//   ....[108]....
        /*07bc*/ 	.word	0x00008880
        /*07c0*/ 	.word	0x00000000
        /*07c4*/ 	.word	0x00000000
        /*07c8*/ 	.short	0x010a
        /*07ca*/ 	.byte	0xff
	.zero		1


	//   ....[109]....
        /*07cc*/ 	.word	0x000088e0
        /*07d0*/ 	.word	0x00000000
        /*07d4*/ 	.word	0x00000000
        /*07d8*/ 	.short	0x010a
        /*07da*/ 	.byte	0xff
	.zero		1


	//   ....[110]....
        /*07dc*/ 	.word	0x00008940
        /*07e0*/ 	.word	0x00000000
        /*07e4*/ 	.word	0x00000000
        /*07e8*/ 	.short	0x010a
        /*07ea*/ 	.byte	0xff
	.zero		1


	//   ....[111]....
        /*07ec*/ 	.word	0x00008990
        /*07f0*/ 	.word	0x00000000
        /*07f4*/ 	.word	0x000000f0
        /*07f8*/ 	.short	0x010a
        /*07fa*/ 	.byte	0xff
	.zero		1


	//   ....[112]....
        /*07fc*/ 	.word	0x000089f0
        /*0800*/ 	.word	0x00000000
        /*0804*/ 	.word	0x000000a0
        /*0808*/ 	.short	0x010a
        /*080a*/ 	.byte	0xff
	.zero		1


	//   ....[113]....
        /*080c*/ 	.word	0x00008a40
        /*0810*/ 	.word	0x00000000
        /*0814*/ 	.word	0x00000090
        /*0818*/ 	.short	0x010a
        /*081a*/ 	.byte	0xff
	.zero		1


	//   ....[114]....
        /*081c*/ 	.word	0x00008aa0
        /*0820*/ 	.word	0x00000000
        /*0824*/ 	.word	0x000000a0
        /*0828*/ 	.short	0x010a
        /*082a*/ 	.byte	0xff
	.zero		1


	//   ....[115]....
        /*082c*/ 	.word	0x00008b00
        /*0830*/ 	.word	0x00000005
        /*0834*/ 	.word	0x00000008
        /*0838*/ 	.short	0x010a
        /*083a*/ 	.byte	0xff
	.zero		1


	//   ....[116]....
        /*083c*/ 	.word	0x00008bf0
        /*0840*/ 	.word	0x00000003
        /*0844*/ 	.word	0x00000008
        /*0848*/ 	.short	0x010a
        /*084a*/ 	.byte	0xff
	.zero		1


	//   ....[117]....
        /*084c*/ 	.word	0x00008c40
        /*0850*/ 	.word	0x00000000
        /*0854*/ 	.word	0x00000090
        /*0858*/ 	.short	0x010a
        /*085a*/ 	.byte	0xff
	.zero		1


	//   ....[118]....
        /*085c*/ 	.word	0x00008ca0
        /*0860*/ 	.word	0x00000000
        /*0864*/ 	.word	0x000000d0
        /*0868*/ 	.short	0x010a
        /*086a*/ 	.byte	0xff
	.zero		1


	//   ....[119]....
        /*086c*/ 	.word	0x00008d00
        /*0870*/ 	.word	0x00000000
        /*0874*/ 	.word	0x00000000
        /*0878*/ 	.short	0x010a
        /*087a*/ 	.byte	0xff
	.zero		1


	//   ....[120]....
        /*087c*/ 	.word	0x00008d60
        /*0880*/ 	.word	0x00000000
        /*0884*/ 	.word	0x00000000
        /*0888*/ 	.short	0x010a
        /*088a*/ 	.byte	0xff
	.zero		1


	//   ....[121]....
        /*088c*/ 	.word	0x00008dc0
        /*0890*/ 	.word	0x00000000
        /*0894*/ 	.word	0x00000000
        /*0898*/ 	.short	0x010a
        /*089a*/ 	.byte	0xff
	.zero		1


	//   ....[122]....
        /*089c*/ 	.word	0x00008e20
        /*08a0*/ 	.word	0x00000000
        /*08a4*/ 	.word	0x00000000
        /*08a8*/ 	.short	0x010a
        /*08aa*/ 	.byte	0xff
	.zero		1


	//   ....[123]....
        /*08ac*/ 	.word	0x00008e80
        /*08b0*/ 	.word	0x00000000
        /*08b4*/ 	.word	0x00000110
        /*08b8*/ 	.short	0x010a
        /*08ba*/ 	.byte	0xff
	.zero		1


	//   ....[124]....
        /*08bc*/ 	.word	0x00008ed0
        /*08c0*/ 	.word	0x0000000c
        /*08c4*/ 	.word	0x00000090
        /*08c8*/ 	.short	0x010a
        /*08ca*/ 	.byte	0xff
	.zero		1


	//   ....[125]....
        /*08cc*/ 	.word	0x00008f30
        /*08d0*/ 	.word	0x00000000
        /*08d4*/ 	.word	0x00000088
        /*08d8*/ 	.short	0x010a
        /*08da*/ 	.byte	0xff
	.zero		1


	//   ....[126]....
        /*08dc*/ 	.word	0x00008f90
        /*08e0*/ 	.word	0x00000000
        /*08e4*/ 	.word	0x00000068
        /*08e8*/ 	.short	0x010a
        /*08ea*/ 	.byte	0xff
	.zero		1


	//   ....[127]....
        /*08ec*/ 	.word	0x00008ff0
        /*08f0*/ 	.word	0x00000009
        /*08f4*/ 	.word	0x00000068
        /*08f8*/ 	.short	0x010a
        /*08fa*/ 	.byte	0xff
	.zero		1


	//   ....[128]....
        /*08fc*/ 	.word	0x00009050
        /*0900*/ 	.word	0x00000000
        /*0904*/ 	.word	0x00000000
        /*0908*/ 	.short	0x010a
        /*090a*/ 	.byte	0xff
	.zero		1


	//   ....[129]....
        /*090c*/ 	.word	0x000090b0
        /*0910*/ 	.word	0x00000000
        /*0914*/ 	.word	0x00000000
        /*0918*/ 	.short	0x010a
        /*091a*/ 	.byte	0xff
	.zero		1


	//   ....[130]....
        /*091c*/ 	.word	0x00009100
        /*0920*/ 	.word	0x00000000
        /*0924*/ 	.word	0x00000090
        /*0928*/ 	.short	0x010a
        /*092a*/ 	.byte	0xff
	.zero		1


	//   ....[131]....
        /*092c*/ 	.word	0x00009150
        /*0930*/ 	.word	0x00000000
        /*0934*/ 	.word	0x00000050
        /*0938*/ 	.short	0x010a
        /*093a*/ 	.byte	0xff
	.zero		1


	//   ....[132]....
        /*093c*/ 	.word	0x000091a0
        /*0940*/ 	.word	0x00000059
        /*0944*/ 	.word	0x000000b0
        /*0948*/ 	.short	0x010a
        /*094a*/ 	.byte	0xff
	.zero		1


	//   ....[133]....
        /*094c*/ 	.word	0x000091f0
        /*0950*/ 	.word	0x00000002
        /*0954*/ 	.word	0x00000050
        /*0958*/ 	.short	0x010a
        /*095a*/ 	.byte	0xff
	.zero		1


	//----- nvinfo : EIATTR_NUM_MBARRIERS
	.align		4
.L_47:
        /*095c*/ 	.byte	0x03, 0x38
        /*095e*/ 	.short	0x0023


	//----- nvinfo : EIATTR_EXIT_INSTR_OFFSETS
	.align		4
        /*0960*/ 	.byte	0x04, 0x1c
        /*0962*/ 	.short	(.L_49 - .L_48)


	//   ....[0]....
.L_48:
        /*0964*/ 	.word	0x00002dc0


	//   ....[1]....
        /*0968*/ 	.word	0x000032b0


	//   ....[2]....
        /*096c*/ 	.word	0x00003310


	//   ....[3]....
        /*0970*/ 	.word	0x00004850


	//   ....[4]....
        /*0974*/ 	.word	0x00005820


	//   ....[5]....
        /*0978*/ 	.word	0x00005860


	//   ....[6]....
        /*097c*/ 	.word	0x00008580


	//   ....[7]....
        /*0980*/ 	.word	0x00008600


	//   ....[8]....
        /*0984*/ 	.word	0x00008630


	//   ....[9]....
        /*0988*/ 	.word	0x000086a0


	//----- nvinfo : EIATTR_MAX_THREADS
	.align		4
.L_49:
        /*098c*/ 	.byte	0x04, 0x05
        /*098e*/ 	.short	(.L_51 - .L_50)
.L_50:
        /*0990*/ 	.word	0x00000100
        /*0994*/ 	.word	0x00000001
        /*0998*/ 	.word	0x00000001


	//----- nvinfo : EIATTR_CRS_STACK_SIZE
	.align		4
.L_51:
        /*099c*/ 	.byte	0x04, 0x1e
        /*099e*/ 	.short	(.L_53 - .L_52)
.L_52:
        /*09a0*/ 	.word	0x00000000


	//----- nvinfo : EIATTR_CBANK_PARAM_SIZE
	.align		4
.L_53:
        /*09a4*/ 	.byte	0x03, 0x19
        /*09a6*/ 	.short	0x0800


	//----- nvinfo : EIATTR_PARAM_CBANK
	.align		4
        /*09a8*/ 	.byte	0x04, 0x0a
        /*09aa*/ 	.short	(.L_55 - .L_54)
	.align		4
.L_54:
        /*09ac*/ 	.word	index@(.nv.constant0._ZN7cutlass13device_kernelINS_4gemm6kernel13GemmUniversalIN4cute5tupleIJiiiiEEENS1_10collective13CollectiveMmaINS1_35MainloopSm100TmaUmmaWarpSpecializedILi5ELi2ELi4ENS5_IJNS4_1CILi2EEESB_NSA_ILi1EEEEEEEENS5_IJNSA_ILi256EEENSA_ILi64EEENSA_ILi128EEEEEENS_6half_tENS5_IJlSC_lEEESJ_SK_NS4_8TiledMMAINS4_8MMA_AtomIJNS4_26SM100_MMA_F16BF16_2x1SM_SSISJ_SJ_fLi256ELi64ELNS4_4UMMA5MajorE0ELSP_0ELNSO_7ScaleInE0ELSQ_0EEEEEENS4_6LayoutINS5_IJSC_SC_SC_EEENS5_IJNSA_ILi0EEESV_SV_EEEEENS5_IJNS4_10UnderscoreESY_SY_EEEEENS4_28SM100_TMA_2SM_LOAD_MULTICASTENS4_14ComposedLayoutINS4_7SwizzleILi3ELi4ELi3EEENS4_18smem_ptr_flag_bitsILi16EEENST_INS5_IJNSA_ILi8EEESG_EEENS5_IJSG_SC_EEEEEEEvNS4_8identityENS4_18SM100_TMA_2SM_LOADES1B_vS1C_EENS_8epilogue10collective18CollectiveEpilogueINS1F_23Sm100TmaWarpSpecializedILi3ELi2ELi32ELb1ELb0EEEJNS5_IJSH_SG_SH_EEENS5_IJNST_ISH_SC_EENST_INSA_ILi32EEESC_EEEEESJ_SK_SJ_SK_NS1F_6fusion15FusionCallbacksIS1J_NS1P_17LinearCombinationISJ_fSJ_fLNS_15FloatRoundStyleE2EEES1K_S1O_JEEENS4_5SM1004TMEM4LOAD26SM100_TMEM_LOAD_32dp32b32xENS4_13SM90_TMA_LOADENS12_INS13_ILi2ELi4ELi3EEES16_NST_INS5_IJS17_S1M_EEENS5_IJS1M_SC_EEEEEEENS4_39AutoVectorizingCopyWithAssumedAlignmentILi128EEENS4_14SM90_TMA_STOREES24_S26_S26_EEEvvEEEEvNT_6ParamsE)
        /*09b0*/ 	.short	0x0380
        /*09b2*/ 	.short	0x0800


	//----- nvinfo : EIATTR_SW_WAR
	.align		4
.L_55:
        /*09b4*/ 	.byte	0x04, 0x36
        /*09b6*/ 	.short	(.L_57 - .L_56)
.L_56:
        /*09b8*/ 	.word	0x00000008
.L_57:


//--------------------- .nv.callgraph             --------------------------
	.section	.nv.callgraph,"",@"SHT_CUDA_CALLGRAPH"
	.align	4
	.sectionentsize	8
	.align		4
        /*0000*/ 	.word	0x00000000
	.align		4
        /*0004*/ 	.word	0xffffffff
	.align		4
        /*0008*/ 	.word	index@(_ZN7cutlass13device_kernelINS_4gemm6kernel13GemmUniversalIN4cute5tupleIJiiiiEEENS1_10collective13CollectiveMmaINS1_35MainloopSm100TmaUmmaWarpSpecializedILi5ELi2ELi4ENS5_IJNS4_1CILi2EEESB_NSA_ILi1EEEEEEEENS5_IJNSA_ILi256EEENSA_ILi64EEENSA_ILi128EEEEEENS_6half_tENS5_IJlSC_lEEESJ_SK_NS4_8TiledMMAINS4_8MMA_AtomIJNS4_26SM100_MMA_F16BF16_2x1SM_SSISJ_SJ_fLi256ELi64ELNS4_4UMMA5MajorE0ELSP_0ELNSO_7ScaleInE0ELSQ_0EEEEEENS4_6LayoutINS5_IJSC_SC_SC_EEENS5_IJNSA_ILi0EEESV_SV_EEEEENS5_IJNS4_10UnderscoreESY_SY_EEEEENS4_28SM100_TMA_2SM_LOAD_MULTICASTENS4_14ComposedLayoutINS4_7SwizzleILi3ELi4ELi3EEENS4_18smem_ptr_flag_bitsILi16EEENST_INS5_IJNSA_ILi8EEESG_EEENS5_IJSG_SC_EEEEEEEvNS4_8identityENS4_18SM100_TMA_2SM_LOADES1B_vS1C_EENS_8epilogue10collective18CollectiveEpilogueINS1F_23Sm100TmaWarpSpecializedILi3ELi2ELi32ELb1ELb0EEEJNS5_IJSH_SG_SH_EEENS5_IJNST_ISH_SC_EENST_INSA_ILi32EEESC_EEEEESJ_SK_SJ_SK_NS1F_6fusion15FusionCallbacksIS1J_NS1P_17LinearCombinationISJ_fSJ_fLNS_15FloatRoundStyleE2EEES1K_S1O_JEEENS4_5SM1004TMEM4LOAD26SM100_TMEM_LOAD_32dp32b32xENS4_13SM90_TMA_LOADENS12_INS13_ILi2ELi4ELi3EEES16_NST_INS5_IJS17_S1M_EEENS5_IJS1M_SC_EEEEEEENS4_39AutoVectorizingCopyWithAssumedAlignmentILi128EEENS4_14SM90_TMA_STOREES24_S26_S26_EEEvvEEEEvNT_6ParamsE)
	.align		4
        /*000c*/ 	.word	index@(__assertfail)
	.align		4
        /*0010*/ 	.word	0x00000000
	.align		4
        /*0014*/ 	.word	0xfffffffe
	.align		4
        /*0018*/ 	.word	0x00000000
	.align		4
        /*001c*/ 	.word	0xfffffffd
	.align		4
        /*0020*/ 	.word	0x00000000
	.align		4
        /*0024*/ 	.word	0xfffffffc


//--------------------- .nv.constant4             --------------------------
	.section	.nv.constant4,"a",@progbits
	.align	8
	.align		8
.nv.constant4:
        /*0000*/ 	.dword	__assertfail
	.align		8
        /*0008*/ 	.dword	__unnamed_1
	.align		8
        /*0010*/ 	.dword	__unnamed_2
	.align		8
        /*0018*/ 	.dword	_ZN40_INTERNAL_be90877e_4_k_cu_bfc49a5e_244934cuda3std3__45__cpo5beginE
	.align		8
        /*0020*/ 	.dword	_ZN40_INTERNAL_be90877e_4_k_cu_bfc49a5e_244934cuda3std3__45__cpo3endE
	.align		8
        /*0028*/ 	.dword	_ZN40_INTERNAL_be90877e_4_k_cu_bfc49a5e_244934cuda3std3__45__cpo6cbeginE
	.align		8
        /*0030*/ 	.dword	_ZN40_INTERNAL_be90877e_4_k_cu_bfc49a5e_244934cuda3std3__45__cpo4cendE
	.align		8
        /*0038*/ 	.dword	_ZN40_INTERNAL_be90877e_4_k_cu_bfc49a5e_244934cuda3std3__442_GLOBAL__N__be90877e_4_k_cu_bfc49a5e_244936ignoreE
	.align		8
        /*0040*/ 	.dword	_ZN40_INTERNAL_be90877e_4_k_cu_bfc49a5e_244934cuda3std3__419piecewise_constructE
	.align		8
        /*0048*/ 	.dword	_ZN40_INTERNAL_be90877e_4_k_cu_bfc49a5e_244934cuda3std3__48in_placeE
	.align		8
        /*0050*/ 	.dword	_ZN40_INTERNAL_be90877e_4_k_cu_bfc49a5e_244934cuda3std6ranges3__45__cpo4swapE
	.align		8
        /*0058*/ 	.dword	_ZN40_INTERNAL_be90877e_4_k_cu_bfc49a5e_244934cuda3std6ranges3__45__cpo9iter_moveE
	.align		8
        /*0060*/ 	.dword	_ZN40_INTERNAL_be90877e_4_k_cu_bfc49a5e_244934cute7productE
	.align		8
        /*0068*/ 	.dword	_ZN40_INTERNAL_be90877e_4_k_cu_bfc49a5e_244934cute1_E
	.align		8
        /*0070*/ 	.dword	$str$25
	.align		8
        /*0078*/ 	.dword	$str$26
	.align		8
        /*0080*/ 	.dword	$str$27
	.align		8
        /*0088*/ 	.dword	$str$28


//--------------------- .text._ZN7cutlass13device_kernelINS_4gemm6kernel13GemmUniversalIN4cute5tupleIJiiiiEEENS1_10collective13CollectiveMmaINS1_35MainloopSm100TmaUmmaWarpSpecializedILi5ELi2ELi4ENS5_IJNS4_1CILi2EEESB_NSA_ILi1EEEEEEEENS5_IJNSA_ILi256EEENSA_ILi64EEENSA_ILi128EEEEEENS_6half_tENS5_IJlSC_lEEESJ_SK_NS4_8TiledMMAINS4_8MMA_AtomIJNS4_26SM100_MMA_F16BF16_2x1SM_SSISJ_SJ_fLi256ELi64ELNS4_4UMMA5MajorE0ELSP_0ELNSO_7ScaleInE0ELSQ_0EEEEEENS4_6LayoutINS5_IJSC_SC_SC_EEENS5_IJNSA_ILi0EEESV_SV_EEEEENS5_IJNS4_10UnderscoreESY_SY_EEEEENS4_28SM100_TMA_2SM_LOAD_MULTICASTENS4_14ComposedLayoutINS4_7SwizzleILi3ELi4ELi3EEENS4_18smem_ptr_flag_bitsILi16EEENST_INS5_IJNSA_ILi8EEESG_EEENS5_IJSG_SC_EEEEEEEvNS4_8identityENS4_18SM100_TMA_2SM_LOADES1B_vS1C_EENS_8epilogue10collective18CollectiveEpilogueINS1F_23Sm100TmaWarpSpecializedILi3ELi2ELi32ELb1ELb0EEEJNS5_IJSH_SG_SH_EEENS5_IJNST_ISH_SC_EENST_INSA_ILi32EEESC_EEEEESJ_SK_SJ_SK_NS1F_6fusion15FusionCallbacksIS1J_NS1P_17LinearCombinationISJ_fSJ_fLNS_15FloatRoundStyleE2EEES1K_S1O_JEEENS4_5SM1004TMEM4LOAD26SM100_TMEM_LOAD_32dp32b32xENS4_13SM90_TMA_LOADENS12_INS13_ILi2ELi4ELi3EEES16_NST_INS5_IJS17_S1M_EEENS5_IJS1M_SC_EEEEEEENS4_39AutoVectorizingCopyWithAssumedAlignmentILi128EEENS4_14SM90_TMA_STOREES24_S26_S26_EEEvvEEEEvNT_6ParamsE --------------------------
	.section	.text._ZN7cutlass13device_kernelINS_4gemm6kernel13GemmUniversalIN4cute5tupleIJiiiiEEENS1_10collective13CollectiveMmaINS1_35MainloopSm100TmaUmmaWarpSpecializedILi5ELi2ELi4ENS5_IJNS4_1CILi2EEESB_NSA_ILi1EEEEEEEENS5_IJNSA_ILi256EEENSA_ILi64EEENSA_ILi128EEEEEENS_6half_tENS5_IJlSC_lEEESJ_SK_NS4_8TiledMMAINS4_8MMA_AtomIJNS4_26SM100_MMA_F16BF16_2x1SM_SSISJ_SJ_fLi256ELi64ELNS4_4UMMA5MajorE0ELSP_0ELNSO_7ScaleInE0ELSQ_0EEEEEENS4_6LayoutINS5_IJSC_SC_SC_EEENS5_IJNSA_ILi0EEESV_SV_EEEEENS5_IJNS4_10UnderscoreESY_SY_EEEEENS4_28SM100_TMA_2SM_LOAD_MULTICASTENS4_14ComposedLayoutINS4_7SwizzleILi3ELi4ELi3EEENS4_18smem_ptr_flag_bitsILi16EEENST_INS5_IJNSA_ILi8EEESG_EEENS5_IJSG_SC_EEEEEEEvNS4_8identityENS4_18SM100_TMA_2SM_LOADES1B_vS1C_EENS_8epilogue10collective18CollectiveEpilogueINS1F_23Sm100TmaWarpSpecializedILi3ELi2ELi32ELb1ELb0EEEJNS5_IJSH_SG_SH_EEENS5_IJNST_ISH_SC_EENST_INSA_ILi32EEESC_EEEEESJ_SK_SJ_SK_NS1F_6fusion15FusionCallbacksIS1J_NS1P_17LinearCombinationISJ_fSJ_fLNS_15FloatRoundStyleE2EEES1K_S1O_JEEENS4_5SM1004TMEM4LOAD26SM100_TMEM_LOAD_32dp32b32xENS4_13SM90_TMA_LOADENS12_INS13_ILi2ELi4ELi3EEES16_NST_INS5_IJS17_S1M_EEENS5_IJS1M_SC_EEEEEEENS4_39AutoVectorizingCopyWithAssumedAlignmentILi128EEENS4_14SM90_TMA_STOREES24_S26_S26_EEEvvEEEEvNT_6ParamsE,"ax",@progbits
	.align	128
.text._ZN7cutlass13device_kernelINS_4gemm6kernel13GemmUniversalIN4cute5tupleIJiiiiEEENS1_10collective13CollectiveMmaINS1_35MainloopSm100TmaUmmaWarpSpecializedILi5ELi2ELi4ENS5_IJNS4_1CILi2EEESB_NSA_ILi1EEEEEEEENS5_IJNSA_ILi256EEENSA_ILi64EEENSA_ILi128EEEEEENS_6half_tENS5_IJlSC_lEEESJ_SK_NS4_8TiledMMAINS4_8MMA_AtomIJNS4_26SM100_MMA_F16BF16_2x1SM_SSISJ_SJ_fLi256ELi64ELNS4_4UMMA5MajorE0ELSP_0ELNSO_7ScaleInE0ELSQ_0EEEEEENS4_6LayoutINS5_IJSC_SC_SC_EEENS5_IJNSA_ILi0EEESV_SV_EEEEENS5_IJNS4_10UnderscoreESY_SY_EEEEENS4_28SM100_TMA_2SM_LOAD_MULTICASTENS4_14ComposedLayoutINS4_7SwizzleILi3ELi4ELi3EEENS4_18smem_ptr_flag_bitsILi16EEENST_INS5_IJNSA_ILi8EEESG_EEENS5_IJSG_SC_EEEEEEEvNS4_8identityENS4_18SM100_TMA_2SM_LOADES1B_vS1C_EENS_8epilogue10collective18CollectiveEpilogueINS1F_23Sm100TmaWarpSpecializedILi3ELi2ELi32ELb1ELb0EEEJNS5_IJSH_SG_SH_EEENS5_IJNST_ISH_SC_EENST_INSA_ILi32EEESC_EEEEESJ_SK_SJ_SK_NS1F_6fusion15FusionCallbacksIS1J_NS1P_17LinearCombinationISJ_fSJ_fLNS_15FloatRoundStyleE2EEES1K_S1O_JEEENS4_5SM1004TMEM4LOAD26SM100_TMEM_LOAD_32dp32b32xENS4_13SM90_TMA_LOADENS12_INS13_ILi2ELi4ELi3EEES16_NST_INS5_IJS17_S1M_EEENS5_IJS1M_SC_EEEEEEENS4_39AutoVectorizingCopyWithAssumedAlignmentILi128EEENS4_14SM90_TMA_STOREES24_S26_S26_EEEvvEEEEvNT_6ParamsE:
        .type           _ZN7cutlass13device_kernelINS_4gemm6kernel13GemmUniversalIN4cute5tupleIJiiiiEEENS1_10collective13CollectiveMmaINS1_35MainloopSm100TmaUmmaWarpSpecializedILi5ELi2ELi4ENS5_IJNS4_1CILi2EEESB_NSA_ILi1EEEEEEEENS5_IJNSA_ILi256EEENSA_ILi64EEENSA_ILi128EEEEEENS_6half_tENS5_IJlSC_lEEESJ_SK_NS4_8TiledMMAINS4_8MMA_AtomIJNS4_26SM100_MMA_F16BF16_2x1SM_SSISJ_SJ_fLi256ELi64ELNS4_4UMMA5MajorE0ELSP_0ELNSO_7ScaleInE0ELSQ_0EEEEEENS4_6LayoutINS5_IJSC_SC_SC_EEENS5_IJNSA_ILi0EEESV_SV_EEEEENS5_IJNS4_10UnderscoreESY_SY_EEEEENS4_28SM100_TMA_2SM_LOAD_MULTICASTENS4_14ComposedLayoutINS4_7SwizzleILi3ELi4ELi3EEENS4_18smem_ptr_flag_bitsILi16EEENST_INS5_IJNSA_ILi8EEESG_EEENS5_IJSG_SC_EEEEEEEvNS4_8identityENS4_18SM100_TMA_2SM_LOADES1B_vS1C_EENS_8epilogue10collective18CollectiveEpilogueINS1F_23Sm100TmaWarpSpecializedILi3ELi2ELi32ELb1ELb0EEEJNS5_IJSH_SG_SH_EEENS5_IJNST_ISH_SC_EENST_INSA_ILi32EEESC_EEEEESJ_SK_SJ_SK_NS1F_6fusion15FusionCallbacksIS1J_NS1P_17LinearCombinationISJ_fSJ_fLNS_15FloatRoundStyleE2EEES1K_S1O_JEEENS4_5SM1004TMEM4LOAD26SM100_TMEM_LOAD_32dp32b32xENS4_13SM90_TMA_LOADENS12_INS13_ILi2ELi4ELi3EEES16_NST_INS5_IJS17_S1M_EEENS5_IJS1M_SC_EEEEEEENS4_39AutoVectorizingCopyWithAssumedAlignmentILi128EEENS4_14SM90_TMA_STOREES24_S26_S26_EEEvvEEEEvNT_6ParamsE,@function
        .size           _ZN7cutlass13device_kernelINS_4gemm6kernel13GemmUniversalIN4cute5tupleIJiiiiEEENS1_10collective13CollectiveMmaINS1_35MainloopSm100TmaUmmaWarpSpecializedILi5ELi2ELi4ENS5_IJNS4_1CILi2EEESB_NSA_ILi1EEEEEEEENS5_IJNSA_ILi256EEENSA_ILi64EEENSA_ILi128EEEEEENS_6half_tENS5_IJlSC_lEEESJ_SK_NS4_8TiledMMAINS4_8MMA_AtomIJNS4_26SM100_MMA_F16BF16_2x1SM_SSISJ_SJ_fLi256ELi64ELNS4_4UMMA5MajorE0ELSP_0ELNSO_7ScaleInE0ELSQ_0EEEEEENS4_6LayoutINS5_IJSC_SC_SC_EEENS5_IJNSA_ILi0EEESV_SV_EEEEENS5_IJNS4_10UnderscoreESY_SY_EEEEENS4_28SM100_TMA_2SM_LOAD_MULTICASTENS4_14ComposedLayoutINS4_7SwizzleILi3ELi4ELi3EEENS4_18smem_ptr_flag_bitsILi16EEENST_INS5_IJNSA_ILi8EEESG_EEENS5_IJSG_SC_EEEEEEEvNS4_8identityENS4_18SM100_TMA_2SM_LOADES1B_vS1C_EENS_8epilogue10collective18CollectiveEpilogueINS1F_23Sm100TmaWarpSpecializedILi3ELi2ELi32ELb1ELb0EEEJNS5_IJSH_SG_SH_EEENS5_IJNST_ISH_SC_EENST_INSA_ILi32EEESC_EEEEESJ_SK_SJ_SK_NS1F_6fusion15FusionCallbacksIS1J_NS1P_17LinearCombinationISJ_fSJ_fLNS_15FloatRoundStyleE2EEES1K_S1O_JEEENS4_5SM1004TMEM4LOAD26SM100_TMEM_LOAD_32dp32b32xENS4_13SM90_TMA_LOADENS12_INS13_ILi2ELi4ELi3EEES16_NST_INS5_IJS17_S1M_EEENS5_IJS1M_SC_EEEEEEENS4_39AutoVectorizingCopyWithAssumedAlignmentILi128EEENS4_14SM90_TMA_STOREES24_S26_S26_EEEvvEEEEvNT_6ParamsE,(.L_x_180 - _ZN7cutlass13device_kernelINS_4gemm6kernel13GemmUniversalIN4cute5tupleIJiiiiEEENS1_10collective13CollectiveMmaINS1_35MainloopSm100TmaUmmaWarpSpecializedILi5ELi2ELi4ENS5_IJNS4_1CILi2EEESB_NSA_ILi1EEEEEEEENS5_IJNSA_ILi256EEENSA_ILi64EEENSA_ILi128EEEEEENS_6half_tENS5_IJlSC_lEEESJ_SK_NS4_8TiledMMAINS4_8MMA_AtomIJNS4_26SM100_MMA_F16BF16_2x1SM_SSISJ_SJ_fLi256ELi64ELNS4_4UMMA5MajorE0ELSP_0ELNSO_7ScaleInE0ELSQ_0EEEEEENS4_6LayoutINS5_IJSC_SC_SC_EEENS5_IJNSA_ILi0EEESV_SV_EEEEENS5_IJNS4_10UnderscoreESY_SY_EEEEENS4_28SM100_TMA_2SM_LOAD_MULTICASTENS4_14ComposedLayoutINS4_7SwizzleILi3ELi4ELi3EEENS4_18smem_ptr_flag_bitsILi16EEENST_INS5_IJNSA_ILi8EEESG_EEENS5_IJSG_SC_EEEEEEEvNS4_8identityENS4_18SM100_TMA_2SM_LOADES1B_vS1C_EENS_8epilogue10collective18CollectiveEpilogueINS1F_23Sm100TmaWarpSpecializedILi3ELi2ELi32ELb1ELb0EEEJNS5_IJSH_SG_SH_EEENS5_IJNST_ISH_SC_EENST_INSA_ILi32EEESC_EEEEESJ_SK_SJ_SK_NS1F_6fusion15FusionCallbacksIS1J_NS1P_17LinearCombinationISJ_fSJ_fLNS_15FloatRoundStyleE2EEES1K_S1O_JEEENS4_5SM1004TMEM4LOAD26SM100_TMEM_LOAD_32dp32b32xENS4_13SM90_TMA_LOADENS12_INS13_ILi2ELi4ELi3EEES16_NST_INS5_IJS17_S1M_EEENS5_IJS1M_SC_EEEEEEENS4_39AutoVectorizingCopyWithAssumedAlignmentILi128EEENS4_14SM90_TMA_STOREES24_S26_S26_EEEvvEEEEvNT_6ParamsE)
        .other          _ZN7cutlass13device_kernelINS_4gemm6kernel13GemmUniversalIN4cute5tupleIJiiiiEEENS1_10collective13CollectiveMmaINS1_35MainloopSm100TmaUmmaWarpSpecializedILi5ELi2ELi4ENS5_IJNS4_1CILi2EEESB_NSA_ILi1EEEEEEEENS5_IJNSA_ILi256EEENSA_ILi64EEENSA_ILi128EEEEEENS_6half_tENS5_IJlSC_lEEESJ_SK_NS4_8TiledMMAINS4_8MMA_AtomIJNS4_26SM100_MMA_F16BF16_2x1SM_SSISJ_SJ_fLi256ELi64ELNS4_4UMMA5MajorE0ELSP_0ELNSO_7ScaleInE0ELSQ_0EEEEEENS4_6LayoutINS5_IJSC_SC_SC_EEENS5_IJNSA_ILi0EEESV_SV_EEEEENS5_IJNS4_10UnderscoreESY_SY_EEEEENS4_28SM100_TMA_2SM_LOAD_MULTICASTENS4_14ComposedLayoutINS4_7SwizzleILi3ELi4ELi3EEENS4_18smem_ptr_flag_bitsILi16EEENST_INS5_IJNSA_ILi8EEESG_EEENS5_IJSG_SC_EEEEEEEvNS4_8identityENS4_18SM100_TMA_2SM_LOADES1B_vS1C_EENS_8epilogue10collective18CollectiveEpilogueINS1F_23Sm100TmaWarpSpecializedILi3ELi2ELi32ELb1ELb0EEEJNS5_IJSH_SG_SH_EEENS5_IJNST_ISH_SC_EENST_INSA_ILi32EEESC_EEEEESJ_SK_SJ_SK_NS1F_6fusion15FusionCallbacksIS1J_NS1P_17LinearCombinationISJ_fSJ_fLNS_15FloatRoundStyleE2EEES1K_S1O_JEEENS4_5SM1004TMEM4LOAD26SM100_TMEM_LOAD_32dp32b32xENS4_13SM90_TMA_LOADENS12_INS13_ILi2ELi4ELi3EEES16_NST_INS5_IJS17_S1M_EEENS5_IJS1M_SC_EEEEEEENS4_39AutoVectorizingCopyWithAssumedAlignmentILi128EEENS4_14SM90_TMA_STOREES24_S26_S26_EEEvvEEEEvNT_6ParamsE,@"STO_CUDA_ENTRY STV_DEFAULT"
_ZN7cutlass13device_kernelINS_4gemm6kernel13GemmUniversalIN4cute5tupleIJiiiiEEENS1_10collective13CollectiveMmaINS1_35MainloopSm100TmaUmmaWarpSpecializedILi5ELi2ELi4ENS5_IJNS4_1CILi2EEESB_NSA_ILi1EEEEEEEENS5_IJNSA_ILi256EEENSA_ILi64EEENSA_ILi128EEEEEENS_6half_tENS5_IJlSC_lEEESJ_SK_NS4_8TiledMMAINS4_8MMA_AtomIJNS4_26SM100_MMA_F16BF16_2x1SM_SSISJ_SJ_fLi256ELi64ELNS4_4UMMA5MajorE0ELSP_0ELNSO_7ScaleInE0ELSQ_0EEEEEENS4_6LayoutINS5_IJSC_SC_SC_EEENS5_IJNSA_ILi0EEESV_SV_EEEEENS5_IJNS4_10UnderscoreESY_SY_EEEEENS4_28SM100_TMA_2SM_LOAD_MULTICASTENS4_14ComposedLayoutINS4_7SwizzleILi3ELi4ELi3EEENS4_18smem_ptr_flag_bitsILi16EEENST_INS5_IJNSA_ILi8EEESG_EEENS5_IJSG_SC_EEEEEEEvNS4_8identityENS4_18SM100_TMA_2SM_LOADES1B_vS1C_EENS_8epilogue10collective18CollectiveEpilogueINS1F_23Sm100TmaWarpSpecializedILi3ELi2ELi32ELb1ELb0EEEJNS5_IJSH_SG_SH_EEENS5_IJNST_ISH_SC_EENST_INSA_ILi32EEESC_EEEEESJ_SK_SJ_SK_NS1F_6fusion15FusionCallbacksIS1J_NS1P_17LinearCombinationISJ_fSJ_fLNS_15FloatRoundStyleE2EEES1K_S1O_JEEENS4_5SM1004TMEM4LOAD26SM100_TMEM_LOAD_32dp32b32xENS4_13SM90_TMA_LOADENS12_INS13_ILi2ELi4ELi3EEES16_NST_INS5_IJS17_S1M_EEENS5_IJS1M_SC_EEEEEEENS4_39AutoVectorizingCopyWithAssumedAlignmentILi128EEENS4_14SM90_TMA_STOREES24_S26_S26_EEEvvEEEEvNT_6ParamsE:
[----:B------:R-:W1:Y:S01]  /*0000*/  LDC R1, c[0x0][0x37c] ;  /* 0x0000df00ff017b82 */ /* 0x000e620000000800 */
[----:B------:R-:W2:Y:S01]  /*0010*/  S2R R92, SR_TID.X ;  /* 0x00000000005c7919 */ /* 0x000ea20000002100 */
[----:B------:R-:W3:Y:S06]  /*0020*/  LDCU.64 UR8, c[0x0][0x890] ;  /* 0x00011200ff0877ac */ /* 0x000eec0008000a00 */
[----:B------:R-:W4:Y:S01]  /*0030*/  S2UR UR55, SR_CgaCtaId ;  /* 0x00000000003779c3 */ /* 0x000f220000008800 */
[----:B------:R-:W-:Y:S02]  /*0040*/  PRMT R84, RZ, 0x7610, R84 ;  /* 0x00007610ff547816 */ /* 0x000fe40000000054 */
[----:B------:R-:W-:Y:S01]  /*0050*/  ELECT P1, URZ, PT ;  /* 0x0000000000ff782f */ /* 0x000fe20003820000 */
[----:B---3--:R-:W-:-:S04]  /*0060*/  UISETP.NE.U32.AND UP0, UPT, UR8, URZ, UPT ;  /* 0x000000ff0800728c */ /* 0x008fc8000bf05070 */
[----:B------:R-:W-:Y:S02]  /*0070*/  UISETP.NE.AND.EX UP0, UPT, UR9, URZ, UPT, UP0 ;  /* 0x000000ff0900728c */ /* 0x000fe4000bf05300 */
[----:B----4-:R-:W-:Y:S02]  /*0080*/  ULOP3.LUT UR68, UR55, 0x1, URZ, 0xc0, !UPT ;  /* 0x0000000137447892 */ /* 0x010fe4000f8ec0ff */
[----:B------:R-:W-:Y:S01]  /*0090*/  ULOP3.LUT UR69, UR55, 0x1, URZ, 0x3c, !UPT ;  /* 0x0000000137457892 */ /* 0x000fe2000f8e3cff */
[----:B--2---:R-:W-:-:S05]  /*00a0*/  SHF.R.U32.HI R85, RZ, 0x5, R92 ;  /* 0x00000005ff557819 */ /* 0x004fca000001165c */
[----:B------:R-:W2:Y:S02]  /*00b0*/  SHFL.IDX PT, R0, R85, RZ, 0x1f ;  /* 0x00001fff55007589 */ /* 0x000ea400000e0000 */
[----:B--2---:R-:W-:Y:S01]  /*00c0*/  R2UR UR18, R0 ;  /* 0x00000000001272ca */ /* 0x004fe200000e0000 */
[----:B-1----:R-:W-:-:S14]  /*00d0*/  BRA.U UP0, `(.L_x_0) ;  /* 0x0000000100307547 */ /* 0x002fdc000b800000 */
[----:B------:R-:W1:Y:S02]  /*00e0*/  LDCU.64 UR4, c[0x0][0x888] ;  /* 0x00011100ff0477ac */ /* 0x000e640008000a00 */
[----:B-1----:R-:W-:-:S04]  /*00f0*/  UISETP.NE.U32.AND UP0, UPT, UR4, URZ, UPT ;  /* 0x000000ff0400728c */ /* 0x002fc8000bf05070 */
[----:B------:R-:W-:-:S09]  /*0100*/  UISETP.NE.AND.EX UP0, UPT, UR5, URZ, UPT, UP0 ;  /* 0x000000ff0500728c */ /* 0x000fd2000bf05300 */
[----:B------:R-:W-:Y:S05]  /*0110*/  BRA.U !UP0, `(.L_x_1) ;  /* 0x0000000108147547 */ /* 0x000fea000b800000 */
[----:B------:R-:W1:Y:S01]  /*0120*/  LDC.64 R2, c[0x0][0x888] ;  /* 0x00022200ff027b82 */ /* 0x000e620000000a00 */
[----:B------:R-:W1:Y:S02]  /*0130*/  LDCU.64 UR4, c[0x0][0x358] ;  /* 0x00006b00ff0477ac */ /* 0x000e640008000a00 */
[----:B-1----:R1:W5:Y:S01]  /*0140*/  LDG.E R41, desc[UR4][R2.64] ;  /* 0x0000000402297981 */ /* 0x002362000c1e1900 */
[----:B------:R-:W-:Y:S01]  /*0150*/  HFMA2 R84, -RZ, RZ, 0, 5.9604644775390625e-08 ;  /* 0x00000001ff547431 */ /* 0x000fe200000001ff */
[----:B------:R-:W-:Y:S05]  /*0160*/  BRA `(.L_x_0) ;  /* 0x00000000000c7947 */ /* 0x000fea0003800000 */
.L_x_1:
[----:B------:R-:W1:Y:S01]  /*0170*/  LDCU UR4, c[0x0][0x880] ;  /* 0x00011000ff0477ac */ /* 0x000e620008000800 */
[----:B------:R-:W-:Y:S01]  /*0180*/  HFMA2 R84, -RZ, RZ, 0, 5.9604644775390625e-08 ;  /* 0x00000001ff547431 */ /* 0x000fe200000001ff */
[----:B-1----:R-:W-:-:S07]  /*0190*/  MOV R41, UR4 ;  /* 0x0000000400297c02 */ /* 0x002fce0008000f00 */
.L_x_0:
[----:B------:R-:W2:Y:S02]  /*01a0*/  LDCU.64 UR4, c[0x0][0x8b0] ;  /* 0x00011600ff0477ac */ /* 0x000ea40008000a00 */
[----:B--2---:R-:W-:-:S04]  /*01b0*/  UISETP.NE.U32.AND UP0, UPT, UR4, URZ, UPT ;  /* 0x000000ff0400728c */ /* 0x004fc8000bf05070 */
[----:B------:R-:W-:-:S09]  /*01c0*/  UISETP.NE.AND.EX UP0, UPT, UR5, URZ, UPT, UP0 ;  /* 0x000000ff0500728c */ /* 0x000fd2000bf05300 */
[----:B------:R-:W-:Y:S05]  /*01d0*/  BRA.U UP0, `(.L_x_2) ;  /* 0x0000000100287547 */ /* 0x000fea000b800000 */
[----:B------:R-:W2:Y:S02]  /*01e0*/  LDCU.64 UR4, c[0x0][0x8a8] ;  /* 0x00011500ff0477ac */ /* 0x000ea40008000a00 */
[----:B--2---:R-:W-:-:S04]  /*01f0*/  UISETP.NE.U32.AND UP0, UPT, UR4, URZ, UPT ;  /* 0x000000ff0400728c */ /* 0x004fc8000bf05070 */
[----:B------:R-:W-:-:S09]  /*0200*/  UISETP.NE.AND.EX UP0, UPT, UR5, URZ, UPT, UP0 ;  /* 0x000000ff0500728c */ /* 0x000fd2000bf05300 */
[----:B------:R-:W-:Y:S05]  /*0210*/  BRA.U !UP0, `(.L_x_3) ;  /* 0x0000000108107547 */ /* 0x000fea000b800000 */
[----:B------:R-:W2:Y:S01]  /*0220*/  LDC.64 R38, c[0x0][0x8a8] ;  /* 0x00022a00ff267b82 */ /* 0x000ea20000000a00 */
[----:B------:R-:W2:Y:S02]  /*0230*/  LDCU.64 UR4, c[0x0][0x358] ;  /* 0x00006b00ff0477ac */ /* 0x000ea40008000a00 */
[----:B--2---:R2:W5:Y:S01]  /*0240*/  LDG.E R38, desc[UR4][R38.64] ;  /* 0x0000000426267981 */ /* 0x004562000c1e1900 */
[----:B------:R-:W-:Y:S05]  /*0250*/  BRA `(.L_x_2) ;  /* 0x0000000000087947 */ /* 0x000fea0003800000 */
.L_x_3:
[----:B------:R-:W2:Y:S02]  /*0260*/  LDCU UR4, c[0x0][0x8a0] ;  /* 0x00011400ff0477ac */ /* 0x000ea40008000800 */
[----:B--2---:R-:W-:Y:S02]  /*0270*/  MOV R38, UR4 ;  /* 0x0000000400267c02 */ /* 0x004fe40008000f00 */
.L_x_2:
[----:B------:R-:W-:Y:S01]  /*0280*/  IMAD.U32 R0, RZ, RZ, UR18 ;  /* 0x00000012ff007e24 */ /* 0x000fe2000f8e00ff */
[----:B------:R-:W-:Y:S04]  /*0290*/  BSSY.RECONVERGENT B0, `(.L_x_4) ;  /* 0x000000c000007945 */ /* 0x000fe80003800200 */
[C---:B------:R-:W-:Y:S02]  /*02a0*/  ISETP.NE.OR P2, PT, R0.reuse, 0x1, !P1 ;  /* 0x000000010000780c */ /* 0x040fe40004f45670 */
[----:B------:R-:W-:-:S11]  /*02b0*/  ISETP.NE.OR P0, PT, R0, 0x3, !P1 ;  /* 0x000000030000780c */ /* 0x000fd60004f05670 */
[----:B------:R-:W-:Y:S05]  /*02c0*/  @P2 BRA `(.L_x_5) ;  /* 0x0000000000202947 */ /* 0x000fea0003800000 */
[----:B------:R-:W3:Y:S02]  /*02d0*/  LDCU.64 UR4, c[0x0][0x348] ;  /* 0x00006900ff0477ac */ /* 0x000ee40008000a00 */
[----:B---3--:R-:W-:Y:S02]  /*02e0*/  UIADD3 UR6, UP1, UPT, UR4, 0x80, URZ ;  /* 0x0000008004067890 */ /* 0x008fe4000ff3e0ff */
[----:B------:R-:W-:Y:S02]  /*02f0*/  UIADD3 UR4, UP0, UPT, UR4, 0x180, URZ ;  /* 0x0000018004047890 */ /* 0x000fe4000ff1e0ff */
[----:B------:R-:W-:Y:S02]  /*0300*/  UIADD3.X UR7, UPT, UPT, URZ, UR5, URZ, UP1, !UPT ;  /* 0x00000005ff077290 */ /* 0x000fe40008ffe4ff */
[----:B------:R-:W-:-:S07]  /*0310*/  UIADD3.X UR5, UPT, UPT, URZ, UR5, URZ, UP0, !UPT ;  /* 0x00000005ff057290 */ /* 0x000fce00087fe4ff */
[----:B------:R3:W-:Y:S02]  /*0320*/  UTMACCTL.PF [UR6] ;  /* 0x00000000060079b9 */ /* 0x0007e40008040000 */
[----:B------:R3:W-:Y:S02]  /*0330*/  UTMACCTL.PF [UR4] ;  /* 0x00000000040079b9 */ /* 0x0007e40008040000 */
[----:B---3--:R-:W-:Y:S01]  /*0340*/  NOP ;  /* 0x0000000000007918 */ /* 0x008fe20000000000 */
.L_x_5:
[----:B------:R-:W-:Y:S05]  /*0350*/  BSYNC.RECONVERGENT B0 ;  /* 0x0000000000007941 */ /* 0x000fea0003800200 */
.L_x_4:
[----:B------:R-:W-:Y:S04]  /*0360*/  BSSY.RECONVERGENT B0, `(.L_x_6) ;  /* 0x000000a000007945 */ /* 0x000fe80003800200 */
        /* <DEDUP_REMOVED lines=9> */
.L_x_7:
[----:B------:R-:W-:Y:S05]  /*0400*/  BSYNC.RECONVERGENT B0 ;  /* 0x0000000000007941 */ /* 0x000fea0003800200 */
.L_x_6:
[----:B------:R-:W3:Y:S01]  /*0410*/  LDCU.64 UR4, c[0x0][0x888] ;  /* 0x00011100ff0477ac */ /* 0x000ee20008000a00 */
[----:B------:R-:W-:Y:S02]  /*0420*/  UISETP.EQ.U32.AND UP1, UPT, UR8, URZ, UPT ;  /* 0x000000ff0800728c */ /* 0x000fe4000bf22070 */
[----:B------:R-:W-:Y:S02]  /*0430*/  UPLOP3.LUT UP3, UPT, UPT, UPT, UPT, 0x80, 0x8 ;  /* 0x000000000008789c */ /* 0x000fe40003f6f070 */
[----:B---3--:R-:W-:-:S04]  /*0440*/  UISETP.NE.U32.AND UP0, UPT, UR4, URZ, UPT ;  /* 0x000000ff0400728c */ /* 0x008fc8000bf05070 */
[----:B------:R-:W-:-:S04]  /*0450*/  UISETP.NE.AND.EX UP0, UPT, UR5, URZ, UPT, UP0 ;  /* 0x000000ff0500728c */ /* 0x000fc8000bf05300 */
[----:B------:R-:W-:-:S04]  /*0460*/  UISETP.EQ.OR.EX UP2, UPT, UR9, URZ, !UP0, UP1 ;  /* 0x000000ff0900728c */ /* 0x000fc8000c742710 */
[----:B------:R-:W-:-:S06]  /*0470*/  UP2UR UR4, UPR, URZ, 0x4 ;  /* 0x00000004ff047883 */ /* 0x000fcc0008000000 */
[----:B------:R-:W-:Y:S01]  /*0480*/  MOV R88, UR4 ;  /* 0x0000000400587c02 */ /* 0x000fe20008000f00 */
[----:B------:R-:W-:Y:S06]  /*0490*/  BRA.U !UP2, `(.L_x_8) ;  /* 0x000000010a207547 */ /* 0x000fec000b800000 */
[----:B------:R-:W-:Y:S01]  /*04a0*/  UISETP.NE.U32.AND UP1, UPT, UR8, URZ, UPT ;  /* 0x000000ff0800728c */ /* 0x000fe2000bf25070 */
[----:B-----5:R-:W-:Y:S01]  /*04b0*/  FSETP.NEU.AND P0, PT, R41, RZ, PT ;  /* 0x000000ff2900720b */ /* 0x020fe20003f0d000 */
[----:B------:R-:W-:Y:S02]  /*04c0*/  USEL UR4, URZ, 0xffffffff, UP0 ;  /* 0xffffffffff047887 */ /* 0x000fe40008000000 */
[----:B------:R-:W-:-:S10]  /*04d0*/  UISETP.NE.AND.EX UP1, UPT, UR9, URZ, UPT, UP1 ;  /* 0x000000ff0900728c */ /* 0x000fd4000bf25310 */
[----:B------:R-:W-:Y:S01]  /*04e0*/  VOTEU.ANY UP0, P0 ;  /* 0x0000000000ff7886 */ /* 0x000fe20000000100 */
[----:B------:R-:W-:-:S04]  /*04f0*/  @!UP1 USEL UR4, URZ, 0xffffffff, UP0 ;  /* 0xffffffffff049887 */ /* 0x000fc80008000000 */
[----:B------:R-:W-:-:S04]  /*0500*/  ULOP3.LUT UR4, UR4, 0x1, URZ, 0xc0, !UPT ;  /* 0x0000000104047892 */ /* 0x000fc8000f8ec0ff */
[----:B------:R-:W-:-:S11]  /*0510*/  UISETP.NE.U32.AND UP3, UPT, UR4, 0x1, UPT ;  /* 0x000000010400788c */ /* 0x000fd6000bf65070 */
.L_x_8:
[----:B------:R-:W3:Y:S01]  /*0520*/  SHFL.IDX PT, R0, R85, RZ, 0x1f ;  /* 0x00001fff55007589 */ /* 0x000ee200000e0000 */
[----:B------:R-:W-:-:S04]  /*0530*/  UISETP.NE.AND UP0, UPT, UR18, 0x2, UPT ;  /* 0x000000021200788c */ /* 0x000fc8000bf05270 */
[----:B------:R-:W-:Y:S02]  /*0540*/  UISETP.EQ.AND UP1, UPT, UR68, URZ, !UP0 ;  /* 0x000000ff4400728c */ /* 0x000fe4000c722270 */
[----:B------:R-:W-:-:S04]  /*0550*/  USEL UR37, URZ, 0x1, UP0 ;  /* 0x00000001ff257887 */ /* 0x000fc80008000000 */
[----:B------:R-:W-:Y:S02]  /*0560*/  PLOP3.LUT P3, PT, P1, PT, UP1, 0x80, 0x8 ;  /* 0x000000000008781c */ /* 0x000fe40000f6f018 */
[----:B---3--:R-:W-:-:S13]  /*0570*/  ISETP.NE.AND P0, PT, R0, RZ, PT ;  /* 0x000000ff0000720c */ /* 0x008fda0003f05270 */
[----:B------:R-:W-:Y:S05]  /*0580*/  @P0 BRA `(.L_x_9) ;  /* 0x00000000005c0947 */ /* 0x000fea0003800000 */
[----:B------:R-:W-:Y:S01]  /*0590*/  UMOV UR4, 0x400 ;  /* 0x0000040000047882 */ /* 0x000fe20000000000 */
[----:B------:R-:W-:Y:S01]  /*05a0*/  UMOV UR8, 0x1 ;  /* 0x0000000100087882 */ /* 0x000fe20000000000 */
[----:B------:R-:W-:Y:S01]  /*05b0*/  UMOV UR6, 0x2 ;  /* 0x0000000200067882 */ /* 0x000fe20000000000 */
[----:B------:R-:W-:Y:S02]  /*05c0*/  ULEA UR4, UR55, UR4, 0x18 ;  /* 0x0000000437047291 */ /* 0x000fe4000f8ec0ff */
[----:B------:R-:W-:-:S04]  /*05d0*/  UIADD3 UR8, UPT, UPT, -UR8, 0x100000, URZ ;  /* 0x0010000008087890 */ /* 0x000fc8000fffe1ff */
[----:B------:R-:W-:Y:S02]  /*05e0*/  USHF.L.U32 UR9, UR8, 0xb, URZ ;  /* 0x0000000b08097899 */ /* 0x000fe400080006ff */
[----:B------:R-:W-:Y:S02]  /*05f0*/  USHF.L.U32 UR8, UR8, 0x1, URZ ;  /* 0x0000000108087899 */ /* 0x000fe400080006ff */
[----:B------:R-:W-:-:S04]  /*0600*/  UIADD3 UR6, UPT, UPT, -UR6, 0x100000, URZ ;  /* 0x0010000006067890 */ /* 0x000fc8000fffe1ff */
[----:B------:R-:W-:Y:S02]  /*0610*/  USHF.L.U32 UR7, UR6, 0xb, URZ ;  /* 0x0000000b06077899 */ /* 0x000fe400080006ff */
[----:B------:R-:W-:Y:S01]  /*0620*/  USHF.L.U32 UR6, UR6, 0x1, URZ ;  /* 0x0000000106067899 */ /* 0x000fe200080006ff */
[----:B------:R-:W-:Y:S01]  /*0630*/  ELECT P0, URZ, PT ;  /* 0x0000000000ff782f */ /* 0x000fe20003800000 */
[----:B------:R-:W3:Y:S02]  /*0640*/  FENCE.VIEW.ASYNC.S ;  /* 0x00000000000073c6 */ /* 0x000ee40000000000 */
[----:B---3--:R3:W4:Y:S08]  /*0650*/  SYNCS.EXCH.64 URZ, [UR4], UR8 ;  /* 0x0000000804ff75b2 */ /* 0x0087300008000100 */
[----:B------:R3:W1:Y:S01]  /*0660*/  SYNCS.EXCH.64 URZ, [UR4+0x28], UR6 ;  /* 0x0000280604ff75b2 */ /* 0x0006620008000100 */
        /* <DEDUP_REMOVED lines=8> */
[----:B------:R-:W-:Y:S01]  /*06f0*/  NOP ;  /* 0x0000000000007918 */ /* 0x000fe20000000000 */
.L_x_9:
[----:B------:R-:W2:Y:S01]  /*0700*/  SHFL.IDX PT, R0, R85, RZ, 0x1f ;  /* 0x00001fff55007589 */ /* 0x000ea200000e0000 */
[----:B------:R-:W-:Y:S01]  /*0710*/  NOP ;  /* 0x0000000000007918 */ /* 0x000fe20000000000 */
[----:B--2---:R-:W-:-:S13]  /*0720*/  ISETP.NE.AND P0, PT, R0, 0x1, PT ;  /* 0x000000010000780c */ /* 0x004fda0003f05270 */
[----:B------:R-:W-:Y:S05]  /*0730*/  @P0 BRA `(.L_x_10) ;  /* 0x00000000004c0947 */ /* 0x000fea0003800000 */
[----:B---3--:R-:W-:Y:S01]  /*0740*/  UMOV UR4, 0x400 ;  /* 0x0000040000047882 */ /* 0x008fe20000000000 */
        /* <DEDUP_REMOVED lines=10> */
[----:B------:R-:W2:Y:S02]  /*07f0*/  FENCE.VIEW.ASYNC.S ;  /* 0x00000000000073c6 */ /* 0x000ea40000000000 */
[----:B--2---:R2:W3:Y:S08]  /*0800*/  SYNCS.EXCH.64 URZ, [UR4+0x50], UR8 ;  /* 0x0000500804ff75b2 */ /* 0x0044f00008000100 */
[----:B------:R2:W1:Y:S01]  /*0810*/  SYNCS.EXCH.64 URZ, [UR4+0x68], UR6 ;  /* 0x0000680604ff75b2 */ /* 0x0004620008000100 */
[----:B------:R2:W1:Y:S01]  /*0820*/  SYNCS.EXCH.64 URZ, [UR4+0x58], UR8 ;  /* 0x0000580804ff75b2 */ /* 0x0004620008000100 */
[----:B------:R2:W1:Y:S01]  /*0830*/  SYNCS.EXCH.64 URZ, [UR4+0x70], UR6 ;  /* 0x0000700604ff75b2 */ /* 0x0004620008000100 */
[----:B------:R2:W1:Y:S01]  /*0840*/  SYNCS.EXCH.64 URZ, [UR4+0x60], UR8 ;  /* 0x0000600804ff75b2 */ /* 0x0004620008000100 */
[----:B------:R2:W1:Y:S01]  /*0850*/  SYNCS.EXCH.64 URZ, [UR4+0x78], UR6 ;  /* 0x0000780604ff75b2 */ /* 0x0004620008000100 */
[----:B------:R-:W-:Y:S01]  /*0860*/  NOP ;  /* 0x0000000000007918 */ /* 0x000fe20000000000 */
.L_x_10:
[----:B------:R-:W4:Y:S01]  /*0870*/  SHFL.IDX PT, R0, R85, RZ, 0x1f ;  /* 0x00001fff55007589 */ /* 0x000f2200000e0000 */
[----:B------:R-:W-:Y:S01]  /*0880*/  NOP ;  /* 0x0000000000007918 */ /* 0x000fe20000000000 */
[----:B----4-:R-:W-:-:S13]  /*0890*/  ISETP.NE.AND P0, PT, R0, 0x3, PT ;  /* 0x000000030000780c */ /* 0x010fda0003f05270 */
[----:B------:R-:W-:Y:S05]  /*08a0*/  @P0 BRA `(.L_x_11) ;  /* 0x00000000002c0947 */ /* 0x000fea0003800000 */
[----:B--23--:R-:W-:Y:S01]  /*08b0*/  UMOV UR6, 0x400 ;  /* 0x0000040000067882 */ /* 0x00cfe20000000000 */
[----:B------:R-:W-:Y:S01]  /*08c0*/  UMOV UR4, 0x20 ;  /* 0x0000002000047882 */ /* 0x000fe20000000000 */
[----:B------:R-:W-:Y:S02]  /*08d0*/  ULEA UR6, UR55, UR6, 0x18 ;  /* 0x0000000637067291 */ /* 0x000fe4000f8ec0ff */
[----:B------:R-:W-:-:S04]  /*08e0*/  UIADD3 UR4, UPT, UPT, -UR4, 0x100000, URZ ;  /* 0x0010000004047890 */ /* 0x000fc8000fffe1ff */
[----:B------:R-:W-:Y:S02]  /*08f0*/  USHF.L.U32 UR5, UR4, 0xb, URZ ;  /* 0x0000000b04057899 */ /* 0x000fe400080006ff */
[----:B------:R-:W-:Y:S01]  /*0900*/  USHF.L.U32 UR4, UR4, 0x1, URZ ;  /* 0x0000000104047899 */ /* 0x000fe200080006ff */
[----:B------:R-:W-:Y:S01]  /*0910*/  ELECT P0, URZ, PT ;  /* 0x0000000000ff782f */ /* 0x000fe20003800000 */
[----:B------:R-:W2:Y:S10]  /*0920*/  FENCE.VIEW.ASYNC.S ;  /* 0x00000000000073c6 */ /* 0x000eb40000000000 */
[----:B--2---:R4:W2:Y:S01]  /*0930*/  SYNCS.EXCH.64 URZ, [UR6+0x80], UR4 ;  /* 0x0000800406ff75b2 */ /* 0x0048a20008000100 */
[----:B------:R4:W3:Y:S02]  /*0940*/  SYNCS.EXCH.64 URZ, [UR6+0x88], UR4 ;  /* 0x0000880406ff75b2 */ /* 0x0008e40008000100 */
[----:B----4-:R-:W-:Y:S01]  /*0950*/  NOP ;  /* 0x0000000000007918 */ /* 0x010fe20000000000 */
.L_x_11:
[----:B------:R-:W4:Y:S01]  /*0960*/  SHFL.IDX PT, R0, R85, RZ, 0x1f ;  /* 0x00001fff55007589 */ /* 0x000f2200000e0000 */
[----:B------:R-:W-:Y:S01]  /*0970*/  NOP ;  /* 0x0000000000007918 */ /* 0x000fe20000000000 */
[----:B----4-:R-:W-:-:S13]  /*0980*/  ISETP.NE.AND P0, PT, R0, 0x4, PT ;  /* 0x000000040000780c */ /* 0x010fda0003f05270 */
[----:B------:R-:W-:Y:S05]  /*0990*/  @P0 BRA `(.L_x_12) ;  /* 0x0000000000480947 */ /* 0x000fea0003800000 */
[----:B--23--:R-:W-:Y:S01]  /*09a0*/  UMOV UR4, 0x3a0 ;  /* 0x000003a000047882 */ /* 0x00cfe20000000000 */
[----:B------:R-:W-:Y:S01]  /*09b0*/  UMOV UR6, 0x400 ;  /* 0x0000040000067882 */ /* 0x000fe20000000000 */
[----:B------:R-:W-:Y:S01]  /*09c0*/  USEL UR4, UR4, 0x320, UP3 ;  /* 0x0000032004047887 */ /* 0x000fe20009800000 */
        /* <DEDUP_REMOVED lines=10> */
[----:B--2---:R4:W2:Y:S08]  /*0a70*/  SYNCS.EXCH.64 URZ, [UR6+0x90], UR8 ;  /* 0x0000900806ff75b2 */ /* 0x0048b00008000100 */
[----:B------:R4:W3:Y:S01]  /*0a80*/  SYNCS.EXCH.64 URZ, [UR6+0xa0], UR4 ;  /* 0x0000a00406ff75b2 */ /* 0x0008e20008000100 */
[----:B------:R4:W1:Y:S01]  /*0a90*/  SYNCS.EXCH.64 URZ, [UR6+0x98], UR8 ;  /* 0x0000980806ff75b2 */ /* 0x0008620008000100 */
[----:B------:R4:W1:Y:S02]  /*0aa0*/  SYNCS.EXCH.64 URZ, [UR6+0xa8], UR4 ;  /* 0x0000a80406ff75b2 */ /* 0x0008640008000100 */
[----:B----4-:R-:W-:Y:S01]  /*0ab0*/  NOP ;  /* 0x0000000000007918 */ /* 0x010fe20000000000 */
.L_x_12:
[----:B------:R-:W4:Y:S01]  /*0ac0*/  SHFL.IDX PT, R0, R85, RZ, 0x1f ;  /* 0x00001fff55007589 */ /* 0x000f2200000e0000 */
[----:B------:R-:W-:Y:S01]  /*0ad0*/  NOP ;  /* 0x0000000000007918 */ /* 0x000fe20000000000 */
[----:B----4-:R-:W-:-:S13]  /*0ae0*/  ISETP.NE.AND P0, PT, R0, 0x5, PT ;  /* 0x000000050000780c */ /* 0x010fda0003f05270 */
[----:B------:R-:W-:Y:S05]  /*0af0*/  @P0 BRA `(.L_x_13) ;  /* 0x0000000000540947 */ /* 0x000fea0003800000 */
[----:B--23--:R-:W-:Y:S01]  /*0b00*/  UMOV UR4, 0x400 ;  /* 0x0000040000047882 */ /* 0x00cfe20000000000 */
        /* <DEDUP_REMOVED lines=14> */
[----:B------:R4:W1:Y:S01]  /*0bf0*/  SYNCS.EXCH.64 URZ, [UR4+0xd8], UR8 ;  /* 0x0000d80804ff75b2 */ /* 0x0008620008000100 */
[----:B------:R4:W1:Y:S01]  /*0c00*/  SYNCS.EXCH.64 URZ, [UR4+0xc0], UR6 ;  /* 0x0000c00604ff75b2 */ /* 0x0008620008000100 */
[----:B------:R4:W1:Y:S01]  /*0c10*/  SYNCS.EXCH.64 URZ, [UR4+0xe0], UR8 ;  /* 0x0000e00804ff75b2 */ /* 0x0008620008000100 */
[----:B------:R4:W1:Y:S01]  /*0c20*/  SYNCS.EXCH.64 URZ, [UR4+0xc8], UR6 ;  /* 0x0000c80604ff75b2 */ /* 0x0008620008000100 */
[----:B------:R4:W1:Y:S02]  /*0c30*/  SYNCS.EXCH.64 URZ, [UR4+0xe8], UR8 ;  /* 0x0000e80804ff75b2 */ /* 0x0008640008000100 */
[----:B----4-:R-:W-:Y:S01]  /*0c40*/  NOP ;  /* 0x0000000000007918 */ /* 0x010fe20000000000 */
.L_x_13:
[----:B------:R-:W4:Y:S01]  /*0c50*/  SHFL.IDX PT, R0, R85, RZ, 0x1f ;  /* 0x00001fff55007589 */ /* 0x000f2200000e0000 */
[----:B------:R-:W-:Y:S01]  /*0c60*/  ISETP.NE.OR P1, PT, RZ, UR18, !P1 ;  /* 0x00000012ff007c0c */ /* 0x000fe2000cf25670 */
        /* <DEDUP_REMOVED lines=12> */
[----:B------:R4:W3:Y:S01]  /*0d30*/  SYNCS.EXCH.64 URZ, [UR4+0x100], UR6 ;  /* 0x0001000604ff75b2 */ /* 0x0008e20008000100 */
[----:B------:R4:W1:Y:S01]  /*0d40*/  SYNCS.EXCH.64 URZ, [UR4+0xf8], UR6 ;  /* 0x0000f80604ff75b2 */ /* 0x0008620008000100 */
[----:B------:R4:W1:Y:S02]  /*0d50*/  SYNCS.EXCH.64 URZ, [UR4+0x108], UR6 ;  /* 0x0001080604ff75b2 */ /* 0x0008640008000100 */
[----:B----4-:R-:W-:Y:S01]  /*0d60*/  NOP ;  /* 0x0000000000007918 */ /* 0x010fe20000000000 */
.L_x_14:
[----:B------:R-:W-:Y:S01]  /*0d70*/  VOTEU.ALL UP0, P1 ;  /* 0x0000000000ff7886 */ /* 0x000fe20000800000 */
[----:B--23--:R-:W-:Y:S01]  /*0d80*/  UMOV UR4, 0x20 ;  /* 0x0000002000047882 */ /* 0x00cfe20000000000 */
[----:B------:R-:W2:Y:S01]  /*0d90*/  LDCU UR7, c[0x0][0x36c] ;  /* 0x00006d80ff0777ac */ /* 0x000ea20008000800 */
[----:B------:R-:W-:Y:S01]  /*0da0*/  NOP ;  /* 0x0000000000007918 */ /* 0x000fe20000000000 */
[----:B-1----:R-:W-:Y:S01]  /*0db0*/  LOP3.LUT R3, R92, 0x1f, RZ, 0xc0, !PT ;  /* 0x0000001f5c037812 */ /* 0x002fe200078ec0ff */
[----:B------:R-:W-:Y:S01]  /*0dc0*/  @!UP0 UMOV UR6, 0x400 ;  /* 0x0000040000068882 */ /* 0x000fe20000000000 */
[----:B------:R-:W-:-:S04]  /*0dd0*/  @!UP0 UIADD3 UR4, UPT, UPT, -UR4, 0x100000, URZ ;  /* 0x0010000004048890 */ /* 0x000fc8000fffe1ff */
[----:B------:R-:W-:Y:S02]  /*0de0*/  @!UP0 USHF.L.U32 UR5, UR4, 0xb, URZ ;  /* 0x0000000b04058899 */ /* 0x000fe400080006ff */
[----:B------:R-:W-:Y:S02]  /*0df0*/  @!UP0 USHF.L.U32 UR4, UR4, 0x1, URZ ;  /* 0x0000000104048899 */ /* 0x000fe400080006ff */
[----:B------:R-:W-:Y:S01]  /*0e00*/  @!UP0 ULEA UR6, UR55, UR6, 0x18 ;  /* 0x0000000637068291 */ /* 0x000fe2000f8ec0ff */
[----:B------:R-:W-:Y:S01]  /*0e10*/  VOTEU.ALL UP0, P1 ;  /* 0x0000000000ff7886 */ /* 0x000fe20000800000 */
[----:B------:R-:W-:Y:S02]  /*0e20*/  UISETP.NE.AND UP4, UPT, UR18, URZ, UPT ;  /* 0x000000ff1200728c */ /* 0x000fe4000bf85270 */
[----:B--2---:R-:W-:Y:S01]  /*0e30*/  UISETP.EQ.U32.AND UP5, UPT, UR7, 0x1, UPT ;  /* 0x000000010700788c */ /* 0x004fe2000bfa2070 */
[----:B------:R-:W1:Y:S07]  /*0e40*/  FENCE.VIEW.ASYNC.S ;  /* 0x00000000000073c6 */ /* 0x000e6e0000000000 */
[----:B-1----:R1:W2:Y:S01]  /*0e50*/  @!UP0 SYNCS.EXCH.64 URZ, [UR6+0x110], UR4 ;  /* 0x0001100406ff85b2 */ /* 0x0022a20008000100 */
[----:B------:R-:W-:Y:S05]  /*0e60*/  BRA.U !UP5, `(.L_x_15) ;  /* 0x000000010d087547 */ /* 0x000fea000b800000 */
[----:B--2---:R-:W-:Y:S01]  /*0e70*/  UCGABAR_ARV ;  /* 0x00000000000079c7 */ /* 0x004fe20008000000 */
[----:B------:R-:W-:Y:S05]  /*0e80*/  BRA `(.L_x_16) ;  /* 0x0000000000047947 */ /* 0x000fea0003800000 */
.L_x_15:
[----:B--2---:R-:W-:Y:S01]  /*0e90*/  NOP ;  /* 0x0000000000007918 */ /* 0x004fe20000000000 */
.L_x_16:
[----:B------:R-:W2:Y:S01]  /*0ea0*/  S2UR UR24, SR_CTAID.X ;  /* 0x00000000001879c3 */ /* 0x000ea20000002500 */
[----:B------:R-:W-:-:S05]  /*0eb0*/  CS2R.32 R87, SR_CgaSize ;  /* 0x0000000000577805 */ /* 0x000fca0000008a00 */
[----:B------:R-:W-:-:S05]  /*0ec0*/  IMAD R87, R87, -0xa0, RZ ;  /* 0xffffff6057577824 */ /* 0x000fca00078e02ff */
[----:B-1----:R-:W-:-:S14]  /*0ed0*/  R2UR UR5, R87 ;  /* 0x00000000570572ca */ /* 0x002fdc00000e0000 */
[----:B------:R-:W1:Y:S01]  /*0ee0*/  LDCU UR5, c[0x0][UR5+0x2b0] ;  /* 0x00005600050577ac */ /* 0x000e620008000800 */
[----:B------:R-:W-:-:S05]  /*0ef0*/  CS2R.32 R87, SR_CgaSize ;  /* 0x0000000000577805 */ /* 0x000fca0000008a00 */
[----:B------:R-:W-:-:S05]  /*0f00*/  IMAD R87, R87, -0xa0, RZ ;  /* 0xffffff6057577824 */ /* 0x000fca00078e02ff */
[----:B------:R-:W-:-:S14]  /*0f10*/  R2UR UR4, R87 ;  /* 0x00000000570472ca */ /* 0x000fdc00000e0000 */
[----:B------:R-:W3:Y:S01]  /*0f20*/  LDCU UR4, c[0x0][UR4+0x2b4] ;  /* 0x00005680040477ac */ /* 0x000ee20008000800 */
[----:B------:R-:W4:Y:S01]  /*0f30*/  S2UR UR7, SR_CTAID.Y ;  /* 0x00000000000779c3 */ /* 0x000f220000002600 */
[----:B------:R-:W-:-:S05]  /*0f40*/  CS2R.32 R87, SR_CgaSize ;  /* 0x0000000000577805 */ /* 0x000fca0000008a00 */
[----:B------:R-:W-:-:S05]  /*0f50*/  IMAD R87, R87, -0xa0, RZ ;  /* 0xffffff6057577824 */ /* 0x000fca00078e02ff */
[----:B------:R-:W-:-:S14]  /*0f60*/  R2UR UR8, R87 ;  /* 0x00000000570872ca */ /* 0x000fdc00000e0000 */
[----:B------:R-:W3:Y:S01]  /*0f70*/  LDCU UR8, c[0x0][UR8+0x2a0] ;  /* 0x00005400080877ac */ /* 0x000ee20008000800 */
[----:B------:R-:W-:-:S05]  /*0f80*/  CS2R.32 R87, SR_CgaSize ;  /* 0x0000000000577805 */ /* 0x000fca0000008a00 */
[----:B------:R-:W-:-:S05]  /*0f90*/  IMAD R87, R87, -0xa0, RZ ;  /* 0xffffff6057577824 */ /* 0x000fca00078e02ff */
[----:B------:R-:W-:-:S14]  /*0fa0*/  R2UR UR9, R87 ;  /* 0x00000000570972ca */ /* 0x000fdc00000e0000 */
[----:B------:R-:W3:Y:S01]  /*0fb0*/  LDCU UR9, c[0x0][UR9+0x2a4] ;  /* 0x00005480090977ac */ /* 0x000ee20008000800 */
[----:B------:R-:W3:Y:S01]  /*0fc0*/  S2UR UR36, SR_CTAID.Z ;  /* 0x00000000002479c3 */ /* 0x000ee20000002700 */
[----:B------:R-:W-:Y:S01]  /*0fd0*/  UISETP.GT.U32.AND UP0, UPT, UR68, 0xffff, UPT ;  /* 0x0000ffff4400788c */ /* 0x000fe2000bf04070 */
[----:B------:R-:W3:Y:S01]  /*0fe0*/  LDCU UR19, c[0x0][0xb24] ;  /* 0x00016480ff1377ac */ /* 0x000ee20008000800 */
[----:B------:R-:W-:Y:S01]  /*0ff0*/  USHF.L.U32 UR30, UR55, 0xb, URZ ;  /* 0x0000000b371e7899 */ /* 0x000fe200080006ff */
[----:B--2---:R-:W-:Y:S01]  /*1000*/  I2FP.F32.U32 R2, UR24 ;  /* 0x0000001800027c45 */ /* 0x004fe20008201000 */
[----:B------:R-:W-:Y:S01]  /*1010*/  UMOV UR31, 0x5 ;  /* 0x00000005001f7882 */ /* 0x000fe20000000000 */
[----:B------:R-:W2:Y:S03]  /*1020*/  LDCU UR42, c[0x0][0xb24] ;  /* 0x00016480ff2a77ac */ /* 0x000ea60008000800 */
[----:B-1----:R-:W-:Y:S01]  /*1030*/  FMUL R2, R2, UR5 ;  /* 0x0000000502027c20 */ /* 0x002fe20008400000 */
[----:B------:R-:W-:Y:S01]  /*1040*/  USEL UR5, UR68, 0xffff, !UP0 ;  /* 0x0000ffff44057887 */ /* 0x000fe2000c000000 */
[----:B----4-:R-:W-:Y:S01]  /*1050*/  I2FP.F32.U32 R0, UR7 ;  /* 0x0000000700007c45 */ /* 0x010fe20008201000 */
[----:B------:R-:W1:Y:S03]  /*1060*/  LDCU UR28, c[0x0][0xb30] ;  /* 0x00016600ff1c77ac */ /* 0x000e660008000800 */
[----:B------:R-:W4:Y:S01]  /*1070*/  F2I.U32.TRUNC.NTZ R2, R2 ;  /* 0x0000000200027305 */ /* 0x000f22000020f000 */
[----:B---3--:R-:W-:Y:S01]  /*1080*/  FMUL R0, R0, UR4 ;  /* 0x0000000400007c20 */ /* 0x008fe20008400000 */
[----:B------:R-:W-:-:S02]  /*1090*/  ULOP3.LUT UR29, UR5, 0xffff, URZ, 0xc0, !UPT ;  /* 0x0000ffff051d7892 */ /* 0x000fc4000f8ec0ff */
[----:B------:R-:W-:Y:S01]  /*10a0*/  UISETP.GE.AND UP2, UPT, UR19, 0x1, UPT ;  /* 0x000000011300788c */ /* 0x000fe2000bf46270 */
[----:B------:R-:W-:-:S03]  /*10b0*/  UMOV UR26, UR7 ;  /* 0x00000007001a7c82 */ /* 0x000fc60008000000 */
[----:B------:R-:W3:Y:S01]  /*10c0*/  F2I.U32.TRUNC.NTZ R0, R0 ;  /* 0x0000000000007305 */ /* 0x000ee2000020f000 */
[----:B------:R-:W-:Y:S01]  /*10d0*/  UMOV UR25, UR24 ;  /* 0x0000001800197c82 */ /* 0x000fe20008000000 */
[----:B----4-:R-:W-:Y:S02]  /*10e0*/  R2UR UR4, R2 ;  /* 0x00000000020472ca */ /* 0x010fe400000e0000 */
[----:B------:R-:W-:Y:S02]  /*10f0*/  PRMT R2, RZ, 0x7610, R2 ;  /* 0x00007610ff027816 */ /* 0x000fe40000000002 */
[----:B---3--:R-:W-:Y:S02]  /*1100*/  R2UR UR6, R0 ;  /* 0x00000000000672ca */ /* 0x008fe400000e0000 */
[----:B------:R-:W-:-:S07]  /*1110*/  PRMT R0, RZ, 0x7610, R0 ;  /* 0x00007610ff007816 */ /* 0x000fce0000000000 */
[----:B------:R-:W-:-:S04]  /*1120*/  UIADD3 UR5, UPT, UPT, -UR4, URZ, URZ ;  /* 0x000000ff04057290 */ /* 0x000fc8000fffe1ff */
[----:B------:R-:W-:Y:S02]  /*1130*/  UIMAD UR5, UR8, UR5, UR24 ;  /* 0x00000005080572a4 */ /* 0x000fe4000f8e0218 */
[----:B------:R-:W-:-:S04]  /*1140*/  UIADD3 UR4, UPT, UPT, -UR6, URZ, URZ ;  /* 0x000000ff06047290 */ /* 0x000fc8000fffe1ff */
[----:B------:R-:W-:Y:S01]  /*1150*/  IMAD.U32 R87, RZ, RZ, UR5 ;  /* 0x00000005ff577e24 */ /* 0x000fe2000f8e00ff */
[----:B------:R-:W-:-:S06]  /*1160*/  UIMAD UR4, UR9, UR4, UR7 ;  /* 0x00000004090472a4 */ /* 0x000fcc000f8e0207 */
[----:B------:R-:W-:Y:S01]  /*1170*/  IMAD.U32 R86, RZ, RZ, UR4 ;  /* 0x00000004ff567e24 */ /* 0x000fe2000f8e00ff */
[----:B-12---:R-:W-:Y:S06]  /*1180*/  BRA.U UP4, `(.L_x_17) ;  /* 0x0000000104447547 */ /* 0x006fec000b800000 */
[----:B------:R-:W-:Y:S02]  /*1190*/  R2UR UR4, R87 ;  /* 0x00000000570472ca */ /* 0x000fe400000e0000 */
[----:B------:R-:W-:-:S11]  /*11a0*/  R2UR UR8, R86 ;  /* 0x00000000560872ca */ /* 0x000fd600000e0000 */
[----:B------:R-:W-:Y:S02]  /*11b0*/  UISETP.GT.U32.AND UP0, UPT, UR4, 0x1, UPT ;  /* 0x000000010400788c */ /* 0x000fe4000bf04070 */
[----:B------:R-:W-:Y:S02]  /*11c0*/  ULOP3.LUT UR4, UR4, 0xfffffffe, URZ, 0xc0, !UPT ;  /* 0xfffffffe04047892 */ /* 0x000fe4000f8ec0ff */
[----:B------:R-:W-:Y:S02]  /*11d0*/  UISETP.NE.AND UP1, UPT, UR8, URZ, UP0 ;  /* 0x000000ff0800728c */ /* 0x000fe40008725270 */
[----:B------:R-:W-:Y:S02]  /*11e0*/  UISETP.NE.AND UP0, UPT, UR8, 0x1, UP0 ;  /* 0x000000010800788c */ /* 0x000fe40008705270 */
[----:B------:R-:W-:Y:S02]  /*11f0*/  USEL UR7, URZ, 0x1, UP1 ;  /* 0x00000001ff077887 */ /* 0x000fe40008800000 */
[----:B------:R-:W-:-:S02]  /*1200*/  USEL UR6, URZ, 0x4, UP0 ;  /* 0x00000004ff067887 */ /* 0x000fc40008000000 */
[----:B------:R-:W-:Y:S02]  /*1210*/  USEL UR5, URZ, 0x2, UP1 ;  /* 0x00000002ff057887 */ /* 0x000fe40008800000 */
[----:B------:R-:W-:Y:S02]  /*1220*/  ULEA UR4, UR8, UR4, 0x1 ;  /* 0x0000000408047291 */ /* 0x000fe4000f8e08ff */
[----:B------:R-:W-:Y:S02]  /*1230*/  USEL UR8, URZ, 0x8, UP0 ;  /* 0x00000008ff087887 */ /* 0x000fe40008000000 */
[----:B------:R-:W-:-:S03]  /*1240*/  UIADD3 UR5, UPT, UPT, UR5, UR6, UR7 ;  /* 0x0000000605057290 */ /* 0x000fc6000fffe007 */
[----:B------:R-:W-:Y:S01]  /*1250*/  UMOV UR6, 0x3 ;  /* 0x0000000300067882 */ /* 0x000fe20000000000 */
[----:B------:R-:W-:Y:S02]  /*1260*/  UIADD3 UR5, UPT, UPT, UR5, UR8, URZ ;  /* 0x0000000805057290 */ /* 0x000fe4000fffe0ff */
[----:B------:R-:W-:-:S04]  /*1270*/  USHF.L.U32 UR4, UR6, UR4, URZ ;  /* 0x0000000406047299 */ /* 0x000fc800080006ff */
[----:B------:R-:W-:Y:S02]  /*1280*/  IMAD.U32 R2, RZ, RZ, UR5 ;  /* 0x00000005ff027e24 */ /* 0x000fe4000f8e00ff */
[----:B------:R-:W-:Y:S02]  /*1290*/  IMAD.U32 R0, RZ, RZ, UR4 ;  /* 0x00000004ff007e24 */ /* 0x000fe4000f8e00ff */
.L_x_17:
[----:B------:R-:W-:Y:S05]  /*12a0*/  BRA.U !UP2, `(.L_x_18) ;  /* 0x000000010ad47547 */ /* 0x000fea000b800000 */
[----:B------:R-:W1:Y:S01]  /*12b0*/  LDCU.128 UR20, c[0x0][0xb10] ;  /* 0x00016200ff1477ac */ /* 0x000e620008000c00 */
[----:B------:R-:W2:Y:S01]  /*12c0*/  LDCU UR6, c[0x0][0x370] ;  /* 0x00006e00ff0677ac */ /* 0x000ea20008000800 */
[----:B------:R-:W3:Y:S01]  /*12d0*/  LDCU UR5, c[0x0][0x374] ;  /* 0x00006e80ff0577ac */ /* 0x000ee20008000800 */
[----:B------:R-:W4:Y:S01]  /*12e0*/  LDCU UR27, c[0x0][0xb0c] ;  /* 0x00016180ff1b77ac */ /* 0x000f220008000800 */
[----:B------:R-:W4:Y:S01]  /*12f0*/  LDCU UR4, c[0x0][0xb20] ;  /* 0x00016400ff0477ac */ /* 0x000f220008000800 */
[----:B------:R-:W4:Y:S01]  /*1300*/  LDCU.64 UR8, c[0x0][0xb28] ;  /* 0x00016500ff0877ac */ /* 0x000f220008000a00 */
[----:B-1----:R-:W-:Y:S02]  /*1310*/  UISETP.NE.AND UP0, UPT, UR22, 0x1, UPT ;  /* 0x000000011600788c */ /* 0x002fe4000bf05270 */
[----:B---3--:R-:W-:Y:S02]  /*1320*/  UIMAD.WIDE.U32 UR10, UR5, UR23, URZ ;  /* 0x00000017050a72a5 */ /* 0x008fe4000f8e00ff */
[----:B--2---:R-:W-:-:S02]  /*1330*/  UIMAD.WIDE.U32 UR12, UR6, UR20, URZ ;  /* 0x00000014060c72a5 */ /* 0x004fc4000f8e00ff */
[----:B----4-:R-:W-:Y:S02]  /*1340*/  UISETP.NE.AND UP1, UPT, UR27, 0x1, UPT ;  /* 0x000000011b00788c */ /* 0x010fe4000bf25270 */
[----:B------:R-:W-:Y:S01]  /*1350*/  UISETP.NE.AND UP2, UPT, UR19, 0x1, UPT ;  /* 0x000000011300788c */ /* 0x000fe2000bf45270 */
[----:B------:R-:W-:Y:S02]  /*1360*/  UMOV UR10, UR11 ;  /* 0x0000000b000a7c82 */ /* 0x000fe40008000000 */
[----:B------:R-:W-:Y:S01]  /*1370*/  UMOV UR12, UR13 ;  /* 0x0000000d000c7c82 */ /* 0x000fe20008000000 */
[----:B------:R-:W-:Y:S02]  /*1380*/  @UP0 USHF.R.U32.HI UR5, URZ, UR4, UR10 ;  /* 0x00000004ff050299 */ /* 0x000fe4000801160a */
[----:B------:R-:W-:Y:S02]  /*1390*/  UIMAD.WIDE.U32 UR16, UR26, UR23, URZ ;  /* 0x000000171a1072a5 */ /* 0x000fe4000f8e00ff */
[----:B------:R-:W-:-:S02]  /*13a0*/  UIMAD.WIDE.U32 UR10, UR5, UR8, URZ ;  /* 0x00000008050a72a5 */ /* 0x000fc4000f8e00ff */
[----:B------:R-:W-:Y:S02]  /*13b0*/  @UP1 USHF.R.U32.HI UR6, URZ, UR21, UR12 ;  /* 0x00000015ff061299 */ /* 0x000fe4000801160c */
[----:B------:R-:W-:Y:S02]  /*13c0*/  UIMAD.WIDE.U32 UR14, UR24, UR20, URZ ;  /* 0x00000014180e72a5 */ /* 0x000fe4000f8e00ff */
[----:B------:R-:W-:Y:S01]  /*13d0*/  UIMAD.WIDE.U32 UR12, UR6, UR8, URZ ;  /* 0x00000008060c72a5 */ /* 0x000fe2000f8e00ff */
[----:B------:R-:W-:Y:S01]  /*13e0*/  UMOV UR16, UR17 ;  /* 0x0000001100107c82 */ /* 0x000fe20008000000 */
[----:B------:R-:W-:Y:S01]  /*13f0*/  UMOV UR10, UR11 ;  /* 0x0000000b000a7c82 */ /* 0x000fe20008000000 */
[----:B------:R-:W-:Y:S02]  /*1400*/  USHF.R.U32.HI UR16, URZ, UR4, UR16 ;  /* 0x00000004ff107299 */ /* 0x000fe40008011610 */
[----:B------:R-:W-:Y:S02]  /*1410*/  @UP2 USHF.R.U32.HI UR5, URZ, UR9, UR10 ;  /* 0x00000009ff052299 */ /* 0x000fe4000801160a */
[----:B------:R-:W-:Y:S01]  /*1420*/  UMOV UR7, UR13 ;  /* 0x0000000d00077c82 */ /* 0x000fe20008000000 */
[----:B------:R-:W-:Y:S01]  /*1430*/  UMOV UR14, UR15 ;  /* 0x0000000f000e7c82 */ /* 0x000fe20008000000 */
[----:B------:R-:W-:-:S02]  /*1440*/  @UP2 USHF.R.U32.HI UR6, URZ, UR9, UR7 ;  /* 0x00000009ff062299 */ /* 0x000fc40008011607 */
[----:B------:R-:W-:Y:S02]  /*1450*/  USHF.R.U32.HI UR14, URZ, UR21, UR14 ;  /* 0x00000015ff0e7299 */ /* 0x000fe4000801160e */
[----:B------:R-:W-:Y:S02]  /*1460*/  USEL UR4, UR26, UR16, !UP0 ;  /* 0x000000101a047287 */ /* 0x000fe4000c000000 */
[----:B------:R-:W-:Y:S02]  /*1470*/  UIMAD UR7, UR5, UR19, URZ ;  /* 0x00000013050772a4 */ /* 0x000fe4000f8e02ff */
[----:B------:R-:W-:Y:S02]  /*1480*/  USEL UR5, UR24, UR14, !UP1 ;  /* 0x0000000e18057287 */ /* 0x000fe4000c800000 */
[----:B------:R-:W-:Y:S02]  /*1490*/  UIMAD UR12, UR6, UR19, URZ ;  /* 0x00000013060c72a4 */ /* 0x000fe4000f8e02ff */
[----:B------:R-:W-:-:S02]  /*14a0*/  UISETP.GE.AND UP0, UPT, UR4, UR7, UPT ;  /* 0x000000070400728c */ /* 0x000fc4000bf06270 */
[----:B------:R-:W-:Y:S02]  /*14b0*/  UIMAD.WIDE.U32 UR10, UR4, UR8, URZ ;  /* 0x00000008040a72a5 */ /* 0x000fe4000f8e00ff */
[----:B------:R-:W-:Y:S02]  /*14c0*/  UISETP.GE.OR UP0, UPT, UR5, UR12, UP0 ;  /* 0x0000000c0500728c */ /* 0x000fe40008706670 */
[----:B------:R-:W-:Y:S02]  /*14d0*/  UIMAD.WIDE.U32 UR12, UR5, UR8, URZ ;  /* 0x00000008050c72a5 */ /* 0x000fe4000f8e00ff */
[----:B------:R-:W-:Y:S01]  /*14e0*/  UIADD3 UR10, UPT, UPT, -UR4, URZ, URZ ;  /* 0x000000ff040a7290 */ /* 0x000fe2000fffe1ff */
[----:B------:R-:W-:Y:S01]  /*14f0*/  UMOV UR8, UR11 ;  /* 0x0000000b00087c82 */ /* 0x000fe20008000000 */
[----:B------:R-:W-:Y:S02]  /*1500*/  UIADD3 UR25, UPT, UPT, -UR5, URZ, URZ ;  /* 0x000000ff05197290 */ /* 0x000fe4000fffe1ff */
[----:B------:R-:W-:-:S03]  /*1510*/  USHF.R.U32.HI UR8, URZ, UR9, UR8 ;  /* 0x00000009ff087299 */ /* 0x000fc60008011608 */
[----:B------:R-:W-:Y:S01]  /*1520*/  @!UP0 UMOV UR7, UR13 ;  /* 0x0000000d00078c82 */ /* 0x000fe20008000000 */
[----:B------:R-:W-:Y:S02]  /*1530*/  UIMAD UR26, UR22, UR10, UR26 ;  /* 0x0000000a161a72a4 */ /* 0x000fe4000f8e021a */
[----:B------:R-:W-:Y:S02]  /*1540*/  USEL UR8, UR4, UR8, !UP2 ;  /* 0x0000000804087287 */ /* 0x000fe4000d000000 */
[----:B------:R-:W-:Y:S02]  /*1550*/  @!UP0 USHF.R.U32.HI UR7, URZ, UR9, UR7 ;  /* 0x00000009ff078299 */ /* 0x000fe40008011607 */
[----:B------:R-:W-:Y:S02]  /*1560*/  UIADD3 UR9, UPT, UPT, -UR8, URZ, URZ ;  /* 0x000000ff08097290 */ /* 0x000fe4000fffe1ff */
[----:B------:R-:W-:Y:S02]  /*1570*/  @!UP0 USEL UR7, UR5, UR7, !UP2 ;  /* 0x0000000705078287 */ /* 0x000fe4000d000000 */
[----:B------:R-:W-:-:S02]  /*1580*/  UIMAD UR9, UR19, UR9, UR4 ;  /* 0x00000009130972a4 */ /* 0x000fc4000f8e0204 */
[----:B------:R-:W-:Y:S02]  /*1590*/  @!UP0 UIADD3 UR8, UPT, UPT, UR8, -UR7, URZ ;  /* 0x8000000708088290 */ /* 0x000fe4000fffe0ff */
[----:B------:R-:W-:Y:S02]  /*15a0*/  @!UP0 UIMAD UR6, UR9, UR6, UR7 ;  /* 0x00000006090682a4 */ /* 0x000fe4000f8e0207 */
[----:B------:R-:W-:Y:S02]  /*15b0*/  @!UP0 UIMAD UR4, UR8, UR19, UR5 ;  /* 0x00000013080482a4 */ /* 0x000fe4000f8e0205 */
[----:B------:R-:W-:Y:S02]  /*15c0*/  UIMAD UR25, UR27, UR25, UR24 ;  /* 0x000000191b1972a4 */ /* 0x000fe4000f8e0218 */
[----:B------:R-:W-:Y:S01]  /*15d0*/  UIMAD UR26, UR4, UR22, UR26 ;  /* 0x00000016041a72a4 */ /* 0x000fe2000f8e021a */
[----:B------:R-:W-:Y:S02]  /*15e0*/  @!UP0 UMOV UR5, UR6 ;  /* 0x0000000600058c82 */ /* 0x000fe40008000000 */
[----:B------:R-:W-:-:S12]  /*15f0*/  UIMAD UR25, UR5, UR27, UR25 ;  /* 0x0000001b051972a4 */ /* 0x000fd8000f8e0219 */
.L_x_18:
[----:B------:R-:W-:Y:S02]  /*1600*/  UISETP.NE.AND UP1, UPT, UR28, 0x1, UPT ;  /* 0x000000011c00788c */ /* 0x000fe4000bf25270 */
[----:B------:R-:W-:Y:S02]  /*1610*/  UISETP.NE.AND UP0, UPT, UR18, 0x2, UPT ;  /* 0x000000021200788c */ /* 0x000fe4000bf05270 */
[----:B------:R-:W-:Y:S02]  /*1620*/  ULOP3.LUT UR30, UR30, 0x1000, URZ, 0xc0, !UPT ;  /* 0x000010001e1e7892 */ /* 0x000fe4000f8ec0ff */
[----:B------:R-:W-:-:S03]  /*1630*/  USHF.L.U32 UR29, UR31, UR29, URZ ;  /* 0x0000001d1f1d7299 */ /* 0x000fc600080006ff */
[----:B------:R-:W-:Y:S09]  /*1640*/  BRA.U UP1, `(.L_x_19) ;  /* 0x0000000101447547 */ /* 0x000ff2000b800000 */
[----:B------:R-:W1:Y:S01]  /*1650*/  LDCU.128 UR8, c[0x0][0xb10] ;  /* 0x00016200ff0877ac */ /* 0x000e620008000c00 */
[----:B------:R-:W2:Y:S01]  /*1660*/  LDCU UR12, c[0x0][0xb0c] ;  /* 0x00016180ff0c77ac */ /* 0x000ea20008000800 */
[----:B------:R-:W3:Y:S01]  /*1670*/  LDCU UR13, c[0x0][0xb20] ;  /* 0x00016400ff0d77ac */ /* 0x000ee20008000800 */
[----:B-1----:R-:W-:Y:S02]  /*1680*/  UIMAD.WIDE.U32 UR6, UR25, UR8, URZ ;  /* 0x00000008190672a5 */ /* 0x002fe4000f8e00ff */
[----:B------:R-:W-:Y:S02]  /*1690*/  UIMAD.WIDE.U32 UR4, UR26, UR11, URZ ;  /* 0x0000000b1a0472a5 */ /* 0x000fe4000f8e00ff */
[----:B--2---:R-:W-:Y:S02]  /*16a0*/  UISETP.NE.AND UP2, UPT, UR12, 0x1, UPT ;  /* 0x000000010c00788c */ /* 0x004fe4000bf45270 */
[----:B------:R-:W-:Y:S01]  /*16b0*/  UISETP.NE.AND UP1, UPT, UR10, 0x1, UPT ;  /* 0x000000010a00788c */ /* 0x000fe2000bf25270 */
[----:B------:R-:W-:-:S02]  /*16c0*/  UMOV UR6, UR7 ;  /* 0x0000000700067c82 */ /* 0x000fc40008000000 */
[----:B------:R-:W-:Y:S01]  /*16d0*/  UMOV UR4, UR5 ;  /* 0x0000000500047c82 */ /* 0x000fe20008000000 */
[----:B------:R-:W-:Y:S02]  /*16e0*/  USHF.R.U32.HI UR6, URZ, UR9, UR6 ;  /* 0x00000009ff067299 */ /* 0x000fe40008011606 */
[----:B---3--:R-:W-:Y:S02]  /*16f0*/  USHF.R.U32.HI UR4, URZ, UR13, UR4 ;  /* 0x0000000dff047299 */ /* 0x008fe40008011604 */
[----:B------:R-:W-:Y:S02]  /*1700*/  USEL UR5, UR25, UR6, !UP2 ;  /* 0x0000000619057287 */ /* 0x000fe4000d000000 */
[----:B------:R-:W-:-:S04]  /*1710*/  USEL UR4, UR26, UR4, !UP1 ;  /* 0x000000041a047287 */ /* 0x000fc8000c800000 */
[----:B------:R-:W-:Y:S02]  /*1720*/  UIADD3 UR6, UPT, UPT, -UR4, UR5, URZ ;  /* 0x0000000504067290 */ /* 0x000fe4000fffe1ff */
[----:B------:R-:W-:Y:S02]  /*1730*/  UIADD3 UR4, UPT, UPT, UR4, -UR5, URZ ;  /* 0x8000000504047290 */ /* 0x000fe4000fffe0ff */
[----:B------:R-:W-:Y:S02]  /*1740*/  UIMAD UR26, UR6, UR10, UR26 ;  /* 0x0000000a061a72a4 */ /* 0x000fe4000f8e021a */
[----:B------:R-:W-:-:S12]  /*1750*/  UIMAD UR25, UR4, UR12, UR25 ;  /* 0x0000000c041972a4 */ /* 0x000fd8000f8e0219 */
.L_x_19:
[----:B------:R-:W-:Y:S05]  /*1760*/  BRA.U !UP5, `(.L_x_20) ;  /* 0x000000010d0c7547 */ /* 0x000fea000b800000 */
[----:B------:R-:W-:Y:S01]  /*1770*/  UCGABAR_WAIT ;  /* 0x0000000000007dc7 */ /* 0x000fe20008000000 */
[----:B------:R-:W-:Y:S01]  /*1780*/  CCTL.IVALL ;  /* 0x00000000ff00798f */ /* 0x000fe20002000000 */
[----:B------:R-:W-:Y:S05]  /*1790*/  BRA `(.L_x_21) ;  /* 0x0000000000047947 */ /* 0x000fea0003800000 */
.L_x_20:
[----:B------:R-:W-:Y:S06]  /*17a0*/  BAR.SYNC.DEFER_BLOCKING 0x0 ;  /* 0x0000000000007b1d */ /* 0x000fec0000010000 */
.L_x_21:
[----:B------:R-:W-:Y:S05]  /*17b0*/  BRA.U UP0, `(.L_x_22) ;  /* 0x0000001500887547 */ /* 0x000fea000b800000 */
[----:B------:R-:W1:Y:S01]  /*17c0*/  LDCU UR6, c[0x0][0x38c] ;  /* 0x00007180ff0677ac */ /* 0x000e620008000800 */
[----:B------:R-:W-:Y:S01]  /*17d0*/  PLOP3.LUT P1, PT, PT, PT, UP3, 0x80, 0x8 ;  /* 0x000000000008781c */ /* 0x000fe20003f2f038 */
[----:B------:R-:W-:Y:S01]  /*17e0*/  IMAD.MOV.U32 R12, RZ, RZ, 0x1 ;  /* 0x00000001ff0c7424 */ /* 0x000fe200078e00ff */
[----:B------:R-:W-:Y:S01]  /*17f0*/  ISETP.NE.AND P2, PT, R3, RZ, P3 ;  /* 0x000000ff0300720c */ /* 0x000fe20001f45270 */
[----:B------:R-:W-:Y:S01]  /*1800*/  USHF.L.U32 UR7, UR24, 0x7, URZ ;  /* 0x0000000718077899 */ /* 0x000fe200080006ff */
[----:B------:R-:W-:Y:S01]  /*1810*/  PLOP3.LUT P1, PT, P1, PT, PT, 0x8, 0x80 ;  /* 0x000000000080781c */ /* 0x000fe20000f2e170 */
[----:B------:R-:W-:Y:S01]  /*1820*/  UISETP.NE.AND UP1, UPT, UR18, URZ, UPT ;  /* 0x000000ff1200728c */ /* 0x000fe2000bf25270 */
[----:B------:R-:W-:Y:S01]  /*1830*/  CS2R R10, SRZ ;  /* 0x00000000000a7805 */ /* 0x000fe2000001ff00 */
[----:B------:R-:W-:Y:S01]  /*1840*/  USHF.L.U32 UR52, UR24, 0x5, URZ ;  /* 0x0000000518347899 */ /* 0x000fe200080006ff */
[----:B------:R-:W-:Y:S01]  /*1850*/  IMAD.MOV.U32 R9, RZ, RZ, RZ ;  /* 0x000000ffff097224 */ /* 0x000fe200078e00ff */
[----:B------:R-:W2:Y:S01]  /*1860*/  LDCU UR46, c[0x0][0x370] ;  /* 0x00006e00ff2e77ac */ /* 0x000ea20008000800 */
[----:B------:R-:W-:Y:S01]  /*1870*/  IMAD.MOV.U32 R8, RZ, RZ, 0x1 ;  /* 0x00000001ff087424 */ /* 0x000fe200078e00ff */
[----:B------:R-:W-:Y:S01]  /*1880*/  USEL UR31, UR37, 0x2, UP1 ;  /* 0x00000002251f7887 */ /* 0x000fe20008800000 */
[----:B------:R-:W3:Y:S01]  /*1890*/  LDCU.64 UR40, c[0x0][0x348] ;  /* 0x00006900ff2877ac */ /* 0x000ee20008000a00 */
[----:B-1----:R-:W-:-:S02]  /*18a0*/  UIADD3 UR5, UPT, UPT, UR6, 0x7f, URZ ;  /* 0x0000007f06057890 */ /* 0x002fc4000fffe0ff */
[----:B------:R-:W-:Y:S02]  /*18b0*/  UIADD3 UR53, UPT, UPT, UR6, 0xfe, URZ ;  /* 0x000000fe06357890 */ /* 0x000fe4000fffe0ff */
[----:B------:R-:W-:Y:S01]  /*18c0*/  USHF.R.S32.HI UR4, URZ, 0x1f, UR5 ;  /* 0x0000001fff047899 */ /* 0x000fe20008011405 */
[----:B------:R-:W1:Y:S03]  /*18d0*/  LDCU UR45, c[0x0][0x374] ;  /* 0x00006e80ff2d77ac */ /* 0x000e660008000800 */
[----:B------:R-:W-:Y:S02]  /*18e0*/  ULEA.HI UR4, UR4, UR5, URZ, 0x7 ;  /* 0x0000000504047291 */ /* 0x000fe4000f8f38ff */
[----:B------:R-:W-:Y:S02]  /*18f0*/  UIADD3 UR5, UPT, UPT, UR6, -0x1, URZ ;  /* 0xffffffff06057890 */ /* 0x000fe4000fffe0ff */
[----:B------:R-:W-:-:S02]  /*1900*/  USHF.R.S32.HI UR48, URZ, 0x7, UR4 ;  /* 0x00000007ff307899 */ /* 0x000fc40008011404 */
[----:B------:R-:W-:Y:S02]  /*1910*/  UISETP.GE.U32.AND UP2, UPT, UR5, -0xff, UPT ;  /* 0xffffff010500788c */ /* 0x000fe4000bf46070 */
[----:B------:R-:W-:Y:S02]  /*1920*/  UISETP.LT.U32.AND UP0, UPT, UR48, 0x5, UPT ;  /* 0x000000053000788c */ /* 0x000fe4000bf01070 */
[----:B------:R-:W-:Y:S02]  /*1930*/  ULOP3.LUT UR5, UR7, 0x80, URZ, 0xc0, !UPT ;  /* 0x0000008007057892 */ /* 0x000fe4000f8ec0ff */
[----:B------:R-:W-:Y:S02]  /*1940*/  USEL UR47, UR48, 0x5, UP0 ;  /* 0x00000005302f7887 */ /* 0x000fe40008000000 */
[----:B------:R-:W-:Y:S02]  /*1950*/  ULOP3.LUT UR52, UR52, 0x20, URZ, 0xc0, !UPT ;  /* 0x0000002034347892 */ /* 0x000fe4000f8ec0ff */
[----:B------:R-:W-:-:S02]  /*1960*/  UIADD3 UR4, UPT, UPT, UR47, -0x1, URZ ;  /* 0xffffffff2f047890 */ /* 0x000fc4000fffe0ff */
[----:B------:R-:W-:Y:S02]  /*1970*/  @UP2 UIADD3 UR4, UPT, UPT, UR47, URZ, URZ ;  /* 0x000000ff2f042290 */ /* 0x000fe4000fffe0ff */
[----:B------:R-:W-:Y:S02]  /*1980*/  ULEA.HI UR50, UR30, UR5, URZ, 0x1a ;  /* 0x000000051e327291 */ /* 0x000fe4000f8fd0ff */
[----:B------:R-:W-:Y:S02]  /*1990*/  UIADD3 UR51, UPT, UPT, UR48, -UR47, URZ ;  /* 0x8000002f30337290 */ /* 0x000fe4000fffe0ff */
[----:B------:R-:W-:Y:S02]  /*19a0*/  UIADD3 UR37, UPT, UPT, UR4, 0x1, URZ ;  /* 0x0000000104257890 */ /* 0x000fe4000fffe0ff */
[----:B------:R-:W-:Y:S01]  /*19b0*/  UIADD3 UR49, UPT, UPT, -UR4, URZ, URZ ;  /* 0x000000ff04317290 */ /* 0x000fe2000fffe1ff */
[----:B-123--:R-:W-:-:S11]  /*19c0*/  UMOV UR15, URZ ;  /* 0x000000ff000f7c82 */ /* 0x00efd60008000000 */
.L_x_44:
[----:B------:R-:W-:Y:S01]  /*19d0*/  UISETP.NE.AND UP0, UPT, UR55, URZ, UPT ;  /* 0x000000ff3700728c */ /* 0x000fe2000bf05270 */
[----:B-1----:R-:W1:Y:S08]  /*19e0*/  S2UR UR55, SR_CgaCtaId ;  /* 0x00000000003779c3 */ /* 0x002e700000008800 */
[----:B------:R-:W-:Y:S05]  /*19f0*/  BRA.U UP0, `(.L_x_23) ;  /* 0x0000000100347547 */ /* 0x000fea000b800000 */
[----:B------:R-:W2:Y:S01]  /*1a00*/  S2R R0, SR_CgaCtaId ;  /* 0x0000000000007919 */ /* 0x000ea20000008800 */
[----:B------:R-:W-:Y:S02]  /*1a10*/  MOV R3, 0x400 ;  /* 0x0000040000037802 */ /* 0x000fe40000000f00 */
[----:B------:R-:W-:Y:S02]  /*1a20*/  SHF.L.U32 R2, R8, 0x1f, RZ ;  /* 0x0000001f08027819 */ /* 0x000fe400000006ff */
[----:B--2---:R-:W-:-:S05]  /*1a30*/  LEA R0, R0, R3, 0x18 ;  /* 0x0000000300007211 */ /* 0x004fca00078ec0ff */
[----:B------:R-:W-:-:S04]  /*1a40*/  IMAD R3, R9, 0x8, R0 ;  /* 0x0000000809037824 */ /* 0x000fc800078e0200 */
[----:B------:R-:W2:Y:S02]  /*1a50*/  SYNCS.PHASECHK.TRANS64.TRYWAIT P0, [R3+URZ+0x100], R2 ;  /* 0x00010002030075a7 */ /* 0x000ea400080011ff */
[----:B--2---:R-:W-:Y:S05]  /*1a60*/  @!P0 BRA `(.L_x_24) ;  /* 0x0000006c00108947 */ /* 0x004fea0003800000 */
.L_x_136:
[----:B------:R-:W-:Y:S01]  /*1a70*/  VIADD R9, R9, 0x1 ;  /* 0x0000000109097836 */ /* 0x000fe20000000000 */
[----:B------:R2:W-:Y:S04]  /*1a80*/  SYNCS.ARRIVE.TRANS64.A1T0 RZ, [R3+URZ+0xf0], RZ ;  /* 0x0000f0ff03ff79a7 */ /* 0x0005e800081000ff */
[----:B------:R-:W-:-:S04]  /*1a90*/  ISETP.NE.AND P0, PT, R9, 0x2, PT ;  /* 0x000000020900780c */ /* 0x000fc80003f05270 */
[----:B------:R-:W-:Y:S02]  /*1aa0*/  SEL R9, R9, RZ, P0 ;  /* 0x000000ff09097207 */ /* 0x000fe40000000000 */
[----:B--2---:R-:W-:-:S04]  /*1ab0*/  SEL R3, RZ, 0x1, P0 ;  /* 0x00000001ff037807 */ /* 0x004fc80000000000 */
[----:B------:R-:W-:-:S07]  /*1ac0*/  LOP3.LUT R8, R8, R3, RZ, 0x3c, !PT ;  /* 0x0000000308087212 */ /* 0x000fce00078e3cff */
.L_x_23:
[----:B------:R-:W-:Y:S01]  /*1ad0*/  UMOV UR14, 0x400 ;  /* 0x00000400000e7882 */ /* 0x000fe20000000000 */
[----:B------:R-:W-:Y:S01]  /*1ae0*/  SHF.L.U32 R0, R12, 0x1f, RZ ;  /* 0x0000001f0c007819 */ /* 0x000fe200000006ff */
[----:B-1----:R-:W-:Y:S02]  /*1af0*/  ULEA UR14, UR55, UR14, 0x18 ;  /* 0x0000000e370e7291 */ /* 0x002fe4000f8ec0ff */
[----:B------:R-:W-:Y:S02]  /*1b00*/  UISETP.GE.U32.AND UP0, UPT, UR53, 0xff, UPT ;  /* 0x000000ff3500788c */ /* 0x000fe4000bf06070 */
[----:B------:R-:W-:Y:S02]  /*1b10*/  ULEA UR4, UR15, UR14, 0x3 ;  /* 0x0000000e0f047291 */ /* 0x000fe4000f8e18ff */
[----:B------:R-:W-:Y:S01]  /*1b20*/  ULEA UR19, UR26, UR52, 0x6 ;  /* 0x000000341a137291 */ /* 0x000fe2000f8e30ff */
[----:B------:R-:W-:-:S06]  /*1b30*/  UMOV UR13, URZ ;  /* 0x000000ff000d7c82 */ /* 0x000fcc0008000000 */
[----:B------:R1:W2:Y:S01]  /*1b40*/  SYNCS.PHASECHK.TRANS64.TRYWAIT P0, [UR4+0x28], R0 ;  /* 0x00002800ff0075a7 */ /* 0x0002a20008001104 */
[----:B------:R-:W-:-:S04]  /*1b50*/  ULEA.HI UR4, UR25, UR25, URZ, 0x1 ;  /* 0x0000001919047291 */ /* 0x000fc8000f8f08ff */
[----:B------:R-:W-:-:S04]  /*1b60*/  USHF.L.U32 UR4, UR4, 0x7, URZ ;  /* 0x0000000704047899 */ /* 0x000fc800080006ff */
[----:B------:R-:W-:-:S04]  /*1b70*/  ULOP3.LUT UR35, UR4, 0xffffff00, URZ, 0xc0, !UPT ;  /* 0xffffff0004237892 */ /* 0x000fc8000f8ec0ff */
[----:B------:R-:W-:Y:S01]  /*1b80*/  UIADD3 UR35, UPT, UPT, UR50, UR35, URZ ;  /* 0x0000002332237290 */ /* 0x000fe2000fffe0ff */
[----:B------:R-:W-:Y:S11]  /*1b90*/  BRA.U !UP0, `(.L_x_25) ;  /* 0x0000000108f87547 */ /* 0x000ff6000b800000 */
[----:B------:R-:W-:Y:S01]  /*1ba0*/  UMOV UR21, UR49 ;  /* 0x0000003100157c82 */ /* 0x000fe20008000000 */
[----:B------:R-:W-:Y:S01]  /*1bb0*/  UMOV UR4, UR15 ;  /* 0x0000000f00047c82 */ /* 0x000fe20008000000 */
[----:B------:R-:W-:-:S05]  /*1bc0*/  UMOV UR26, 0x40 ;  /* 0x00000040001a7882 */ /* 0x000fca0000000000 */
.L_x_31:
[----:B------:R-:W-:Y:S01]  /*1bd0*/  ULEA UR33, UR4, UR14, 0x3 ;  /* 0x0000000e04217291 */ /* 0x000fe2000f8e18ff */
[----:B------:R-:W-:Y:S01]  /*1be0*/  @P3 MOV R2, 0x14000 ;  /* 0x0001400000023802 */ /* 0x000fe20000000f00 */
[----:B--2-4-:R-:W-:Y:S10]  /*1bf0*/  @P0 BRA `(.L_x_26) ;  /* 0x00000000000c0947 */ /* 0x014ff40003800000 */
[----:B------:R-:W-:-:S04]  /*1c00*/  SHF.L.U32 R3, R12, 0x1f, RZ ;  /* 0x0000001f0c037819 */ /* 0x000fc800000006ff */
[----:B------:R-:W2:Y:S02]  /*1c10*/  SYNCS.PHASECHK.TRANS64.TRYWAIT P0, [UR33+0x28], R3 ;  /* 0x00002803ff0075a7 */ /* 0x000ea40008001121 */
[----:B--2---:R-:W-:Y:S05]  /*1c20*/  @!P0 BRA `(.L_x_27) ;  /* 0x0000006800b48947 */ /* 0x004fea0003800000 */
.L_x_26:
[----:B------:R2:W-:Y:S01]  /*1c30*/  @P3 SYNCS.ARRIVE.TRANS64 RZ, [UR33], R2 ;  /* 0x00000002ffff39a7 */ /* 0x0005e20008000021 */
[----:B------:R-:W-:Y:S02]  /*1c40*/  ULOP3.LUT UR5, UR31, 0x2, URZ, 0xfc, !UPT ;  /* 0x000000021f057892 */ /* 0x000fe4000f8efcff */
[----:B------:R-:W-:Y:S02]  /*1c50*/  UIADD3 UR21, UPT, UPT, UR21, 0x1, URZ ;  /* 0x0000000115157890 */ /* 0x000fe4000fffe0ff */
[----:B------:R-:W-:Y:S02]  /*1c60*/  UISETP.NE.AND UP0, UPT, UR5, 0x2, UPT ;  /* 0x000000020500788c */ /* 0x000fe4000bf05270 */
[----:B------:R-:W-:-:S07]  /*1c70*/  UISETP.NE.AND UP2, UPT, UR21, 0x1, UPT ;  /* 0x000000011500788c */ /* 0x000fce000bf45270 */
[----:B------:R-:W-:Y:S05]  /*1c80*/  BRA.U UP0, `(.L_x_28) ;  /* 0x0000000100047547 */ /* 0x000fea000b800000 */
[----:B------:R-:W-:Y:S05]  /*1c90*/  BPT.TRAP 0x1 ;  /* 0x000000040000795c */ /* 0x000fea0000300000 */
.L_x_28:
[----:B------:R-:W-:Y:S04]  /*1ca0*/  BSSY.RECONVERGENT B0, `(.L_x_29) ;  /* 0x0000003000007945 */ /* 0x000fe80003800200 */
[----:B------:R-:W-:Y:S05]  /*1cb0*/  @!P2 BRA `(.L_x_30) ;  /* 0x000000000004a947 */ /* 0x000fea0003800000 */
[----:B------:R-:W-:Y:S05]  /*1cc0*/  BPT.TRAP 0x1 ;  /* 0x000000040000795c */ /* 0x000fea0000300000 */
.L_x_30:
[----:B------:R-:W-:Y:S05]  /*1cd0*/  BSYNC.RECONVERGENT B0 ;  /* 0x0000000000007941 */ /* 0x000fea0003800200 */
.L_x_29:
[----:B------:R-:W-:Y:S02]  /*1ce0*/  UIADD3 UR5, UPT, UPT, UR4, 0x1, URZ ;  /* 0x0000000104057890 */ /* 0x000fe4000fffe0ff */
[----:B------:R-:W-:Y:S02]  /*1cf0*/  ULEA UR24, UR4, UR30, 0xe ;  /* 0x0000001e04187291 */ /* 0x000fe4000f8e70ff */
[----:B------:R-:W-:Y:S02]  /*1d00*/  UISETP.NE.AND UP0, UPT, UR5, 0x5, UPT ;  /* 0x000000050500788c */ /* 0x000fe4000bf05270 */
[----:B------:R-:W-:Y:S02]  /*1d10*/  ULEA UR24, UR24, UR14, 0x1 ;  /* 0x0000000e18187291 */ /* 0x000fe4000f8e08ff */
[----:B------:R-:W-:Y:S02]  /*1d20*/  USEL UR6, URZ, 0x1, UP0 ;  /* 0x00000001ff067887 */ /* 0x000fe40008000000 */
[----:B------:R-:W-:-:S02]  /*1d30*/  USEL UR15, UR5, URZ, UP0 ;  /* 0x000000ff050f7287 */ /* 0x000fc40008000000 */
[----:B------:R-:W-:Y:S02]  /*1d40*/  ULEA UR8, UR4, UR14, 0xd ;  /* 0x0000000e04087291 */ /* 0x000fe4000f8e68ff */
[----:B------:R-:W-:Y:S01]  /*1d50*/  ULEA UR5, UR15, UR14, 0x3 ;  /* 0x0000000e0f057291 */ /* 0x000fe2000f8e18ff */
[----:B------:R-:W-:Y:S01]  /*1d60*/  LOP3.LUT R12, R12, UR6, RZ, 0x3c, !PT ;  /* 0x000000060c0c7c12 */ /* 0x000fe2000f8e3cff */
[----:B------:R-:W-:Y:S02]  /*1d70*/  UIADD3 UR6, UP1, UPT, UR40, 0x80, URZ ;  /* 0x0000008028067890 */ /* 0x000fe4000ff3e0ff */
[----:B------:R-:W-:Y:S01]  /*1d80*/  UIADD3 UR4, UP0, UPT, UR40, 0x180, URZ ;  /* 0x0000018028047890 */ /* 0x000fe2000ff1e0ff */
[----:B-1----:R-:W-:Y:S01]  /*1d90*/  SHF.L.U32 R0, R12, 0x1f, RZ ;  /* 0x0000001f0c007819 */ /* 0x002fe200000006ff */
[----:B------:R-:W-:Y:S02]  /*1da0*/  UIADD3 UR34, UPT, UPT, UR26, -0x40, URZ ;  /* 0xffffffc01a227890 */ /* 0x000fe4000fffe0ff */
[----:B------:R-:W-:Y:S01]  /*1db0*/  ULOP3.LUT UR33, UR33, 0xfefffff8, URZ, 0xc0, !UPT ;  /* 0xfefffff821217892 */ /* 0x000fe2000f8ec0ff */
[----:B------:R3:W4:Y:S01]  /*1dc0*/  SYNCS.PHASECHK.TRANS64.TRYWAIT P0, [UR5+0x28], R0 ;  /* 0x00002800ff0075a7 */ /* 0x0007220008001105 */
[----:B------:R-:W-:-:S02]  /*1dd0*/  UIADD3.X UR7, UPT, UPT, URZ, UR41, URZ, UP1, !UPT ;  /* 0x00000029ff077290 */ /* 0x000fc40008ffe4ff */
[----:B------:R-:W-:Y:S02]  /*1de0*/  UIADD3 UR32, UPT, UPT, UR24, 0x6400, URZ ;  /* 0x0000640018207890 */ /* 0x000fe4000fffe0ff */
[----:B------:R-:W-:Y:S02]  /*1df0*/  UPRMT UR13, URZ, 0x5410, UR29 ;  /* 0x00005410ff0d7896 */ /* 0x000fe4000800001d */
[----:B------:R-:W-:Y:S02]  /*1e00*/  UIADD3 UR24, UPT, UPT, UR24, 0xa400, URZ ;  /* 0x0000a40018187890 */ /* 0x000fe4000fffe0ff */
[----:B------:R-:W-:Y:S02]  /*1e10*/  UIADD3.X UR5, UPT, UPT, URZ, UR41, URZ, UP0, !UPT ;  /* 0x00000029ff057290 */ /* 0x000fe400087fe4ff */
[----:B------:R-:W-:Y:S02]  /*1e20*/  UIADD3 UR16, UPT, UPT, UR8, 0x2e400, URZ ;  /* 0x0002e40008107890 */ /* 0x000fe4000fffe0ff */
[----:B------:R-:W-:Y:S01]  /*1e30*/  UIADD3 UR8, UPT, UPT, UR8, 0x2f400, URZ ;  /* 0x0002f40008087890 */ /* 0x000fe2000fffe0ff */
[----:B------:R-:W-:Y:S01]  /*1e40*/  UMOV UR22, 0x0 ;  /* 0x0000000000167882 */ /* 0x000fe20000000000 */
[----:B------:R-:W-:Y:S01]  /*1e50*/  UMOV UR23, 0x10000000 ;  /* 0x1000000000177882 */ /* 0x000fe20000000000 */
[----:B------:R-:W-:Y:S01]  /*1e60*/  UMOV UR27, UR35 ;  /* 0x00000023001b7c82 */ /* 0x000fe20008000000 */
[----:B------:R-:W-:Y:S01]  /*1e70*/  UMOV UR28, UR36 ;  /* 0x00000024001c7c82 */ /* 0x000fe20008000000 */
[----:B------:R-:W-:Y:S01]  /*1e80*/  UMOV UR25, UR33 ;  /* 0x0000002100197c82 */ /* 0x000fe20008000000 */
[----:B------:R-:W-:Y:S01]  /*1e90*/  UMOV UR20, UR36 ;  /* 0x0000002400147c82 */ /* 0x000fe20008000000 */
[----:B------:R-:W-:Y:S01]  /*1ea0*/  UMOV UR17, UR33 ;  /* 0x0000002100117c82 */ /* 0x000fe20008000000 */
[----:B------:R-:W-:Y:S01]  /*1eb0*/  UMOV UR18, UR34 ;  /* 0x0000002200127c82 */ /* 0x000fe20008000000 */
[----:B------:R-:W-:Y:S01]  /*1ec0*/  UTMALDG.3D.MULTICAST.2CTA [UR32], [UR6], UR13, desc[UR22] ;  /* 0x00001620060073b4 */ /* 0x000fe2000821180d */
[----:B------:R-:W-:Y:S01]  /*1ed0*/  UMOV UR10, UR26 ;  /* 0x0000001a000a7c82 */ /* 0x000fe20008000000 */
[----:B------:R-:W-:Y:S01]  /*1ee0*/  UMOV UR11, UR19 ;  /* 0x00000013000b7c82 */ /* 0x000fe20008000000 */
[----:B------:R-:W-:Y:S01]  /*1ef0*/  UMOV UR12, UR36 ;  /* 0x00000024000c7c82 */ /* 0x000fe20008000000 */
[----:B------:R-:W-:Y:S01]  /*1f00*/  UMOV UR9, UR33 ;  /* 0x0000002100097c82 */ /* 0x000fe20008000000 */
[----:B------:R1:W-:Y:S01]  /*1f10*/  UTMALDG.3D.MULTICAST.2CTA [UR24], [UR6], UR13, desc[UR22] ;  /* 0x00001618060073b4 */ /* 0x0003e2000821180d */
[----:B------:R-:W-:Y:S01]  /*1f20*/  UTMALDG.3D.2CTA [UR16], [UR4], desc[UR22] ;  /* 0x00001610040075b4 */ /* 0x000fe20008211000 */
[----:B------:R2:W-:Y:S01]  /*1f30*/  UTMALDG.3D.2CTA [UR8], [UR4], desc[UR22] ;  /* 0x00001608040075b4 */ /* 0x0005e20008211000 */
[----:B-1----:R-:W-:Y:S01]  /*1f40*/  UIADD3 UR26, UPT, UPT, UR26, 0x80, URZ ;  /* 0x000000801a1a7890 */ /* 0x002fe2000fffe0ff */
[----:B------:R-:W-:Y:S01]  /*1f50*/  UMOV UR13, UR37 ;  /* 0x00000025000d7c82 */ /* 0x000fe20008000000 */
[----:B--2---:R-:W-:Y:S01]  /*1f60*/  UMOV UR4, UR15 ;  /* 0x0000000f00047c82 */ /* 0x004fe20008000000 */
[----:B---3--:R-:W-:Y:S09]  /*1f70*/  BRA.U UP2, `(.L_x_31) ;  /* 0xfffffffd02147547 */ /* 0x008ff2000b83ffff */
.L_x_25:
[----:B------:R-:W-:Y:S01]  /*1f80*/  ULEA UR4, UR15, UR14, 0x3 ;  /* 0x0000000e0f047291 */ /* 0x000fe2000f8e18ff */
[----:B-1----:R-:W-:Y:S01]  /*1f90*/  SHF.L.U32 R0, R12, 0x1f, RZ ;  /* 0x0000001f0c007819 */ /* 0x002fe200000006ff */
[----:B------:R-:W-:Y:S01]  /*1fa0*/  @!P1 SYNCS.ARRIVE.TRANS64.A1T0 RZ, [UR14+0x88], RZ ;  /* 0x000088ffffff99a7 */ /* 0x000fe2000810000e */
[----:B------:R-:W-:-:S06]  /*1fb0*/  UISETP.GT.AND UP0, UPT, UR48, UR47, UPT ;  /* 0x0000002f3000728c */ /* 0x000fcc000bf04270 */
[----:B------:R1:W3:Y:S03]  /*1fc0*/  SYNCS.PHASECHK.TRANS64.TRYWAIT P1, [UR4+0x28], R0 ;  /* 0x00002800ff0075a7 */ /* 0x0002e60008021104 */
[----:B------:R-:W-:Y:S05]  /*1fd0*/  BRA.U !UP0, `(.L_x_32) ;  /* 0x0000000508047547 */ /* 0x000fea000b800000 */
[----:B------:R-:W-:Y:S01]  /*1fe0*/  UIADD3 UR21, UPT, UPT, UR51, UR13, URZ ;  /* 0x0000000d33157290 */ /* 0x000fe2000fffe0ff */
[----:B------:R-:W-:-:S11]  /*1ff0*/  UMOV UR6, UR15 ;  /* 0x0000000f00067c82 */ /* 0x000fd60008000000 */
.L_x_40:
[----:B------:R-:W-:Y:S01]  /*2000*/  ULEA UR7, UR6, UR14, 0x3 ;  /* 0x0000000e06077291 */ /* 0x000fe2000f8e18ff */
[----:B---3--:R-:W-:Y:S01]  /*2010*/  @P3 MOV R2, 0x14000 ;  /* 0x0001400000023802 */ /* 0x008fe20000000f00 */
[----:B--23--:R-:W-:Y:S10]  /*2020*/  @P1 BRA `(.L_x_33) ;  /* 0x00000000000c1947 */ /* 0x00cff40003800000 */
[----:B------:R-:W-:-:S04]  /*2030*/  SHF.L.U32 R3, R12, 0x1f, RZ ;  /* 0x0000001f0c037819 */ /* 0x000fc800000006ff */
[----:B--2-4-:R-:W2:Y:S02]  /*2040*/  SYNCS.PHASECHK.TRANS64.TRYWAIT P0, [UR7+0x28], R3 ;  /* 0x00002803ff0075a7 */ /* 0x014ea40008001107 */
[----:B--2---:R-:W-:Y:S05]  /*2050*/  @!P0 BRA `(.L_x_34) ;  /* 0x0000006400c08947 */ /* 0x004fea0003800000 */
.L_x_33:
[----:B------:R3:W-:Y:S01]  /*2060*/  @P3 SYNCS.ARRIVE.TRANS64 RZ, [UR7], R2 ;  /* 0x00000002ffff39a7 */ /* 0x0007e20008000007 */
[----:B------:R-:W-:-:S04]  /*2070*/  ULOP3.LUT UR4, UR31, 0x2, URZ, 0xfc, !UPT ;  /* 0x000000021f047892 */ /* 0x000fc8000f8efcff */
[----:B------:R-:W-:-:S09]  /*2080*/  UISETP.NE.AND UP0, UPT, UR4, 0x2, UPT ;  /* 0x000000020400788c */ /* 0x000fd2000bf05270 */
[----:B------:R-:W-:Y:S05]  /*2090*/  BRA.U UP0, `(.L_x_35) ;  /* 0x0000000100047547 */ /* 0x000fea000b800000 */
[----:B------:R-:W-:Y:S05]  /*20a0*/  BPT.TRAP 0x1 ;  /* 0x000000040000795c */ /* 0x000fea0000300000 */
.L_x_35:
[----:B------:R-:W-:Y:S04]  /*20b0*/  BSSY.RECONVERGENT B0, `(.L_x_36) ;  /* 0x0000003000007945 */ /* 0x000fe80003800200 */
[----:B------:R-:W-:Y:S05]  /*20c0*/  @!P2 BRA `(.L_x_37) ;  /* 0x000000000004a947 */ /* 0x000fea0003800000 */
[----:B------:R-:W-:Y:S05]  /*20d0*/  BPT.TRAP 0x1 ;  /* 0x000000040000795c */ /* 0x000fea0000300000 */
.L_x_37:
[----:B------:R-:W-:Y:S05]  /*20e0*/  BSYNC.RECONVERGENT B0 ;  /* 0x0000000000007941 */ /* 0x000fea0003800200 */
.L_x_36:
[----:B------:R-:W-:Y:S01]  /*20f0*/  UIADD3 UR4, UPT, UPT, UR6, 0x1, URZ ;  /* 0x0000000106047890 */ /* 0x000fe2000fffe0ff */
[----:B------:R-:W-:Y:S01]  /*2100*/  BSSY.RECONVERGENT B0, `(.L_x_38) ;  /* 0x000002a000007945 */ /* 0x000fe20003800200 */
[----:B--2-4-:R-:W-:Y:S02]  /*2110*/  ELECT P0, URZ, PT ;  /* 0x0000000000ff782f */ /* 0x014fe40003800000 */
[----:B------:R-:W-:-:S04]  /*2120*/  UISETP.NE.AND UP0, UPT, UR4, 0x5, UPT ;  /* 0x000000050400788c */ /* 0x000fc8000bf05270 */
[----:B------:R-:W-:Y:S02]  /*2130*/  USEL UR5, URZ, 0x1, UP0 ;  /* 0x00000001ff057887 */ /* 0x000fe40008000000 */
[----:B------:R-:W-:-:S04]  /*2140*/  USEL UR15, UR4, URZ, UP0 ;  /* 0x000000ff040f7287 */ /* 0x000fc80008000000 */
[----:B------:R-:W-:Y:S01]  /*2150*/  ULEA UR4, UR15, UR14, 0x3 ;  /* 0x0000000e0f047291 */ /* 0x000fe2000f8e18ff */
[----:B------:R-:W-:-:S04]  /*2160*/  LOP3.LUT R12, R12, UR5, RZ, 0x3c, !PT ;  /* 0x000000050c0c7c12 */ /* 0x000fc8000f8e3cff */
[----:B-1----:R-:W-:-:S04]  /*2170*/  SHF.L.U32 R0, R12, 0x1f, RZ ;  /* 0x0000001f0c007819 */ /* 0x002fc800000006ff */
[----:B------:R1:W2:Y:S01]  /*2180*/  SYNCS.PHASECHK.TRANS64.TRYWAIT P1, [UR4+0x28], R0 ;  /* 0x00002800ff0075a7 */ /* 0x0002a20008021104 */
[----:B------:R-:W-:Y:S05]  /*2190*/  @!P0 BRA `(.L_x_39) ;  /* 0x0000000000808947 */ /* 0x000fea0003800000 */
[----:B------:R-:W-:Y:S02]  /*21a0*/  ULEA UR24, UR6, UR30, 0xe ;  /* 0x0000001e06187291 */ /* 0x000fe4000f8e70ff */
[----:B------:R-:W-:Y:S02]  /*21b0*/  UIADD3 UR4, UP1, UPT, UR40, 0x80, URZ ;  /* 0x0000008028047890 */ /* 0x000fe4000ff3e0ff */
[----:B------:R-:W-:Y:S02]  /*21c0*/  ULEA UR24, UR24, UR14, 0x1 ;  /* 0x0000000e18187291 */ /* 0x000fe4000f8e08ff */
[----:B------:R-:W-:Y:S02]  /*21d0*/  USHF.L.U32 UR34, UR13, 0x7, URZ ;  /* 0x000000070d227899 */ /* 0x000fe400080006ff */
[----:B------:R-:W-:Y:S02]  /*21e0*/  ULEA UR8, UR6, UR14, 0xd ;  /* 0x0000000e06087291 */ /* 0x000fe4000f8e68ff */
[----:B------:R-:W-:-:S02]  /*21f0*/  UIADD3 UR22, UP0, UPT, UR40, 0x180, URZ ;  /* 0x0000018028167890 */ /* 0x000fc4000ff1e0ff */
[----:B------:R-:W-:Y:S02]  /*2200*/  ULOP3.LUT UR33, UR7, 0xfefffff8, URZ, 0xc0, !UPT ;  /* 0xfefffff807217892 */ /* 0x000fe4000f8ec0ff */
[----:B------:R-:W-:Y:S02]  /*2210*/  UIADD3.X UR5, UPT, UPT, URZ, UR41, URZ, UP1, !UPT ;  /* 0x00000029ff057290 */ /* 0x000fe40008ffe4ff */
[----:B------:R-:W-:Y:S02]  /*2220*/  UIADD3 UR32, UPT, UPT, UR24, 0x6400, URZ ;  /* 0x0000640018207890 */ /* 0x000fe4000fffe0ff */
[----:B------:R-:W-:Y:S02]  /*2230*/  UPRMT UR10, URZ, 0x5410, UR29 ;  /* 0x00005410ff0a7896 */ /* 0x000fe4000800001d */
[----:B------:R-:W-:Y:S02]  /*2240*/  UIADD3 UR26, UPT, UPT, UR34, 0x40, URZ ;  /* 0x00000040221a7890 */ /* 0x000fe4000fffe0ff */
[----:B------:R-:W-:-:S02]  /*2250*/  UIADD3 UR24, UPT, UPT, UR24, 0xa400, URZ ;  /* 0x0000a40018187890 */ /* 0x000fc4000fffe0ff */
        /* <DEDUP_REMOVED lines=13> */
[----:B------:R-:W-:Y:S01]  /*2330*/  UMOV UR12, UR36 ;  /* 0x00000024000c7c82 */ /* 0x000fe20008000000 */
[----:B------:R-:W-:Y:S01]  /*2340*/  UMOV UR9, UR33 ;  /* 0x0000002100097c82 */ /* 0x000fe20008000000 */
[----:B------:R4:W-:Y:S01]  /*2350*/  UTMALDG.3D.MULTICAST.2CTA [UR24], [UR4], UR10, desc[UR38] ;  /* 0x00002618040073b4 */ /* 0x0009e2000821180a */
[----:B------:R1:W-:Y:S01]  /*2360*/  UTMALDG.3D.2CTA [UR16], [UR22], desc[UR38] ;  /* 0x00002610160075b4 */ /* 0x0003e20008211000 */
[----:B----4-:R-:W-:-:S02]  /*2370*/  UMOV UR10, UR26 ;  /* 0x0000001a000a7c82 */ /* 0x010fc40008000000 */
[----:B------:R1:W-:Y:S02]  /*2380*/  UTMALDG.3D.2CTA [UR8], [UR22], desc[UR38] ;  /* 0x00002608160075b4 */ /* 0x0003e40008211000 */
[----:B-1----:R-:W-:Y:S01]  /*2390*/  NOP ;  /* 0x0000000000007918 */ /* 0x002fe20000000000 */
.L_x_39:
[----:B------:R-:W-:Y:S05]  /*23a0*/  BSYNC.RECONVERGENT B0 ;  /* 0x0000000000007941 */ /* 0x000fea0003800200 */
.L_x_38:
[----:B------:R-:W-:Y:S01]  /*23b0*/  UIADD3 UR13, UPT, UPT, UR13, 0x1, URZ ;  /* 0x000000010d0d7890 */ /* 0x000fe2000fffe0ff */
[----:B------:R-:W-:-:S03]  /*23c0*/  UMOV UR6, UR15 ;  /* 0x0000000f00067c82 */ /* 0x000fc60008000000 */
[----:B------:R-:W-:-:S09]  /*23d0*/  UISETP.NE.AND UP0, UPT, UR13, UR21, UPT ;  /* 0x000000150d00728c */ /* 0x000fd2000bf05270 */
[----:B------:R-:W-:Y:S05]  /*23e0*/  BRA.U UP0, `(.L_x_40) ;  /* 0xfffffffd00047547 */ /* 0x000fea000b83ffff */
.L_x_32:
[C---:B------:R-:W-:Y:S01]  /*23f0*/  LEA R3, R11.reuse, UR14, 0x3 ;  /* 0x0000000e0b037c11 */ /* 0x040fe2000f8e18ff */
[----:B------:R-:W-:Y:S01]  /*2400*/  NOP ;  /* 0x0000000000007918 */ /* 0x000fe20000000000 */
[----:B-1----:R-:W-:Y:S02]  /*2410*/  SHF.L.U32 R0, R10, 0x1f, RZ ;  /* 0x0000001f0a007819 */ /* 0x002fe400000006ff */
[----:B------:R-:W-:Y:S02]  /*2420*/  LEA R5, R11, UR14, 0x4 ;  /* 0x0000000e0b057c11 */ /* 0x000fe4000f8e20ff */
[----:B--2-4-:R-:W1:Y:S02]  /*2430*/  SYNCS.PHASECHK.TRANS64.TRYWAIT P0, [R3+URZ+0x90], R0 ;  /* 0x00009000030075a7 */ /* 0x014e6400080011ff */
[----:B-1----:R-:W-:Y:S05]  /*2440*/  @!P0 BRA `(.L_x_41) ;  /* 0x0000006000dc8947 */ /* 0x002fea0003800000 */
.L_x_139:
[----:B------:R-:W2:Y:S01]  /*2450*/  LDS.128 R4, [R5+0x120] ;  /* 0x0001200005047984 */ /* 0x000ea20000000c00 */
[----:B------:R-:W-:Y:S01]  /*2460*/  UISETP.GE.AND UP0, UPT, UR42, 0x1, UPT ;  /* 0x000000012a00788c */ /* 0x000fe2000bf06270 */
[----:B------:R-:W-:Y:S01]  /*2470*/  @!PT LDS RZ, [RZ] ;  /* 0x00000000fffff984 */ /* 0x000fe20000000800 */
[----:B------:R-:W-:Y:S01]  /*2480*/  @!PT LDS RZ, [RZ] ;  /* 0x00000000fffff984 */ /* 0x000fe20000000800 */
[----:B------:R-:W-:Y:S01]  /*2490*/  @!PT LDS RZ, [RZ] ;  /* 0x00000000fffff984 */ /* 0x000fe20000000800 */
[----:B------:R-:W-:Y:S01]  /*24a0*/  @!PT LDS RZ, [RZ] ;  /* 0x00000000fffff984 */ /* 0x000fe20000000800 */
[----:B------:R4:W-:Y:S06]  /*24b0*/  MEMBAR.ALL.CTA ;  /* 0x0000000000007992 */ /* 0x0009ec0000008000 */
[----:B----4-:R-:W4:Y:S01]  /*24c0*/  FENCE.VIEW.ASYNC.S ;  /* 0x00000000000073c6 */ /* 0x010f220000000000 */
[----:B--2---:R-:W-:-:S13]  /*24d0*/  LOP3.LUT P0, RZ, R6, 0x1, RZ, 0xc0, !PT ;  /* 0x0000000106ff7812 */ /* 0x004fda000780c0ff */
[----:B----4-:R-:W-:Y:S01]  /*24e0*/  VOTEU.ANY UP1, P0 ;  /* 0x0000000000ff7886 */ /* 0x010fe20000020100 */
[----:B------:R-:W-:-:S13]  /*24f0*/  PLOP3.LUT P0, PT, PT, PT, UP1, 0x80, 0x8 ;  /* 0x000000000008781c */ /* 0x000fda0003f0f018 */
[----:B-1----:R-:W-:Y:S02]  /*2500*/  @P0 LOP3.LUT R0, R5, 0xffff, RZ, 0xc0, !PT ;  /* 0x0000ffff05000812 */ /* 0x002fe400078ec0ff */
[----:B---3--:R-:W-:Y:S02]  /*2510*/  @P0 MOV R2, R4 ;  /* 0x0000000400020202 */ /* 0x008fe40000000f00 */
[----:B------:R-:W-:Y:S01]  /*2520*/  @P0 R2UR UR5, R0 ;  /* 0x00000000000502ca */ /* 0x000fe200000e0000 */
[----:B------:R-:W-:Y:S01]  /*2530*/  VIADD R0, R3, 0xa0 ;  /* 0x000000a003007836 */ /* 0x000fe20000000000 */
[----:B------:R-:W-:Y:S02]  /*2540*/  @P0 SHF.R.U32.HI R4, RZ, 0x10, R5 ;  /* 0x00000010ff040819 */ /* 0x000fe40000011605 */
[----:B------:R-:W-:Y:S02]  /*2550*/  @P0 R2UR UR6, R2 ;  /* 0x00000000020602ca */ /* 0x000fe400000e0000 */
[----:B------:R-:W-:-:S02]  /*2560*/  PRMT R0, RZ, 0x654, R0 ;  /* 0x00000654ff007816 */ /* 0x000fc40000000000 */
[----:B------:R-:W-:Y:S02]  /*2570*/  @P0 R2UR UR4, R4 ;  /* 0x00000000040402ca */ /* 0x000fe400000e0000 */
[----:B------:R1:W-:Y:S03]  /*2580*/  SYNCS.ARRIVE.TRANS64.RED.A1T0 RZ, [R0+URZ], RZ ;  /* 0x000000ff00ff79a7 */ /* 0x0003e600081004ff */
[----:B------:R-:W-:-:S04]  /*2590*/  @UP1 UMOV UR43, UR5 ;  /* 0x00000005002b1c82 */ /* 0x000fc80008000000 */
[----:B------:R-:W-:-:S04]  /*25a0*/  @UP1 UMOV UR44, UR6 ;  /* 0x00000006002c1c82 */ /* 0x000fc80008000000 */
[----:B------:R-:W-:Y:S01]  /*25b0*/  @UP1 UMOV UR36, UR4 ;  /* 0x0000000400241c82 */ /* 0x000fe20008000000 */
[----:B------:R-:W-:Y:S05]  /*25c0*/  BRA.U !UP0, `(.L_x_42) ;  /* 0x0000000108d47547 */ /* 0x000fea000b800000 */
[----:B------:R-:W2:Y:S01]  /*25d0*/  LDCU.128 UR16, c[0x0][0xb10] ;  /* 0x00016200ff1077ac */ /* 0x000ea20008000c00 */
[----:B------:R-:W3:Y:S01]  /*25e0*/  LDCU UR23, c[0x0][0xb20] ;  /* 0x00016400ff1777ac */ /* 0x000ee20008000800 */
[----:B------:R-:W4:Y:S01]  /*25f0*/  LDCU UR22, c[0x0][0xb0c] ;  /* 0x00016180ff1677ac */ /* 0x000f220008000800 */
[----:B------:R-:W1:Y:S01]  /*2600*/  LDCU.64 UR8, c[0x0][0xb28] ;  /* 0x00016500ff0877ac */ /* 0x000e620008000a00 */
[----:B------:R-:W-:Y:S02]  /*2610*/  UISETP.NE.AND UP3, UPT, UR42, 0x1, UPT ;  /* 0x000000012a00788c */ /* 0x000fe4000bf65270 */
[----:B--2---:R-:W-:Y:S02]  /*2620*/  UIMAD.WIDE.U32 UR6, UR45, UR19, URZ ;  /* 0x000000132d0672a5 */ /* 0x004fe4000f8e00ff */
[----:B------:R-:W-:Y:S02]  /*2630*/  UIMAD.WIDE.U32 UR4, UR46, UR16, URZ ;  /* 0x000000102e0472a5 */ /* 0x000fe4000f8e00ff */
[----:B------:R-:W-:-:S02]  /*2640*/  UISETP.NE.AND UP0, UPT, UR18, 0x1, UPT ;  /* 0x000000011200788c */ /* 0x000fc4000bf05270 */
[----:B------:R-:W-:Y:S01]  /*2650*/  UIMAD.WIDE.U32 UR20, UR43, UR19, URZ ;  /* 0x000000132b1472a5 */ /* 0x000fe2000f8e00ff */
[----:B------:R-:W-:Y:S02]  /*2660*/  UMOV UR6, UR7 ;  /* 0x0000000700067c82 */ /* 0x000fe40008000000 */
[----:B------:R-:W-:Y:S01]  /*2670*/  UMOV UR4, UR5 ;  /* 0x0000000500047c82 */ /* 0x000fe20008000000 */
[----:B---3--:R-:W-:Y:S02]  /*2680*/  USHF.R.U32.HI UR6, URZ, UR23, UR6 ;  /* 0x00000017ff067299 */ /* 0x008fe40008011606 */
[----:B----4-:R-:W-:Y:S02]  /*2690*/  UISETP.NE.AND UP2, UPT, UR22, 0x1, UPT ;  /* 0x000000011600788c */ /* 0x010fe4000bf45270 */
[----:B------:R-:W-:Y:S02]  /*26a0*/  USHF.R.U32.HI UR4, URZ, UR17, UR4 ;  /* 0x00000011ff047299 */ /* 0x000fe40008011604 */
[----:B------:R-:W-:-:S02]  /*26b0*/  USEL UR5, UR45, UR6, !UP0 ;  /* 0x000000062d057287 */ /* 0x000fc4000c000000 */
[----:B------:R-:W-:Y:S02]  /*26c0*/  USEL UR6, UR46, UR4, !UP2 ;  /* 0x000000042e067287 */ /* 0x000fe4000d000000 */
[----:B-1----:R-:W-:Y:S01]  /*26d0*/  UIMAD.WIDE.U32 UR10, UR5, UR8, URZ ;  /* 0x00000008050a72a5 */ /* 0x002fe2000f8e00ff */
[----:B------:R-:W-:Y:S01]  /*26e0*/  UMOV UR4, UR21 ;  /* 0x0000001500047c82 */ /* 0x000fe20008000000 */
[----:B------:R-:W-:Y:S02]  /*26f0*/  UIMAD.WIDE.U32 UR12, UR44, UR16, URZ ;  /* 0x000000102c0c72a5 */ /* 0x000fe4000f8e00ff */
[----:B------:R-:W-:-:S03]  /*2700*/  UIMAD.WIDE.U32 UR20, UR6, UR8, URZ ;  /* 0x00000008061472a5 */ /* 0x000fc6000f8e00ff */
[----:B------:R-:W-:Y:S01]  /*2710*/  UMOV UR10, UR11 ;  /* 0x0000000b000a7c82 */ /* 0x000fe20008000000 */
[----:B------:R-:W-:Y:S02]  /*2720*/  USHF.R.U32.HI UR4, URZ, UR23, UR4 ;  /* 0x00000017ff047299 */ /* 0x000fe40008011604 */
[----:B------:R-:W-:Y:S01]  /*2730*/  @UP3 USHF.R.U32.HI UR5, URZ, UR9, UR10 ;  /* 0x00000009ff053299 */ /* 0x000fe2000801160a */
[----:B------:R-:W-:Y:S01]  /*2740*/  UMOV UR12, UR13 ;  /* 0x0000000d000c7c82 */ /* 0x000fe20008000000 */
[----:B------:R-:W-:Y:S01]  /*2750*/  UMOV UR20, UR21 ;  /* 0x0000001500147c82 */ /* 0x000fe20008000000 */
[----:B------:R-:W-:Y:S02]  /*2760*/  USHF.R.U32.HI UR17, URZ, UR17, UR12 ;  /* 0x00000011ff117299 */ /* 0x000fe4000801160c */
[----:B------:R-:W-:Y:S02]  /*2770*/  USEL UR4, UR43, UR4, !UP0 ;  /* 0x000000042b047287 */ /* 0x000fe4000c000000 */
[----:B------:R-:W-:-:S02]  /*2780*/  @UP3 USHF.R.U32.HI UR6, URZ, UR9, UR20 ;  /* 0x00000009ff063299 */ /* 0x000fc40008011614 */
[----:B------:R-:W-:Y:S02]  /*2790*/  UIMAD UR7, UR42, UR5, URZ ;  /* 0x000000052a0772a4 */ /* 0x000fe4000f8e02ff */
[----:B------:R-:W-:Y:S02]  /*27a0*/  USEL UR5, UR44, UR17, !UP2 ;  /* 0x000000112c057287 */ /* 0x000fe4000d000000 */
[----:B------:R-:W-:Y:S02]  /*27b0*/  UIMAD UR10, UR42, UR6, URZ ;  /* 0x000000062a0a72a4 */ /* 0x000fe4000f8e02ff */
[----:B------:R-:W-:Y:S02]  /*27c0*/  UISETP.GE.AND UP0, UPT, UR4, UR7, UPT ;  /* 0x000000070400728c */ /* 0x000fe4000bf06270 */
[----:B------:R-:W-:Y:S02]  /*27d0*/  UIMAD.WIDE.U32 UR12, UR4, UR8, URZ ;  /* 0x00000008040c72a5 */ /* 0x000fe4000f8e00ff */
[----:B------:R-:W-:-:S02]  /*27e0*/  UISETP.GE.OR UP0, UPT, UR5, UR10, UP0 ;  /* 0x0000000a0500728c */ /* 0x000fc40008706670 */
        /* <DEDUP_REMOVED lines=19> */
.L_x_42:
[----:B------:R-:W2:Y:S02]  /*2920*/  LDCU UR4, c[0x0][0xb30] ;  /* 0x00016600ff0477ac */ /* 0x000ea40008000800 */
[----:B--2---:R-:W-:-:S09]  /*2930*/  UISETP.NE.AND UP0, UPT, UR4, 0x1, UPT ;  /* 0x000000010400788c */ /* 0x004fd2000bf05270 */
[----:B------:R-:W-:Y:S05]  /*2940*/  BRA.U UP0, `(.L_x_43) ;  /* 0x0000000100447547 */ /* 0x000fea000b800000 */
[----:B------:R-:W2:Y:S01]  /*2950*/  LDCU.128 UR8, c[0x0][0xb10] ;  /* 0x00016200ff0877ac */ /* 0x000ea20008000c00 */
[----:B------:R-:W3:Y:S01]  /*2960*/  LDCU UR12, c[0x0][0xb0c] ;  /* 0x00016180ff0c77ac */ /* 0x000ee20008000800 */
[----:B------:R-:W4:Y:S01]  /*2970*/  LDCU UR13, c[0x0][0xb20] ;  /* 0x00016400ff0d77ac */ /* 0x000f220008000800 */
[----:B--2---:R-:W-:Y:S02]  /*2980*/  UIMAD.WIDE.U32 UR6, UR44, UR8, URZ ;  /* 0x000000082c0672a5 */ /* 0x004fe4000f8e00ff */
[----:B------:R-:W-:Y:S02]  /*2990*/  UIMAD.WIDE.U32 UR4, UR43, UR11, URZ ;  /* 0x0000000b2b0472a5 */ /* 0x000fe4000f8e00ff */
[----:B---3--:R-:W-:Y:S02]  /*29a0*/  UISETP.NE.AND UP2, UPT, UR12, 0x1, UPT ;  /* 0x000000010c00788c */ /* 0x008fe4000bf45270 */
[----:B------:R-:W-:Y:S01]  /*29b0*/  UISETP.NE.AND UP0, UPT, UR10, 0x1, UPT ;  /* 0x000000010a00788c */ /* 0x000fe2000bf05270 */
[----:B------:R-:W-:-:S02]  /*29c0*/  UMOV UR6, UR7 ;  /* 0x0000000700067c82 */ /* 0x000fc40008000000 */
[----:B------:R-:W-:Y:S01]  /*29d0*/  UMOV UR4, UR5 ;  /* 0x0000000500047c82 */ /* 0x000fe20008000000 */
[----:B------:R-:W-:Y:S02]  /*29e0*/  USHF.R.U32.HI UR9, URZ, UR9, UR6 ;  /* 0x00000009ff097299 */ /* 0x000fe40008011606 */
[----:B----4-:R-:W-:Y:S02]  /*29f0*/  USHF.R.U32.HI UR4, URZ, UR13, UR4 ;  /* 0x0000000dff047299 */ /* 0x010fe40008011604 */
[----:B------:R-:W-:Y:S02]  /*2a00*/  USEL UR5, UR44, UR9, !UP2 ;  /* 0x000000092c057287 */ /* 0x000fe4000d000000 */
[----:B------:R-:W-:-:S04]  /*2a10*/  USEL UR4, UR43, UR4, !UP0 ;  /* 0x000000042b047287 */ /* 0x000fc8000c000000 */
[----:B------:R-:W-:Y:S02]  /*2a20*/  UIADD3 UR6, UPT, UPT, UR5, -UR4, URZ ;  /* 0x8000000405067290 */ /* 0x000fe4000fffe0ff */
[----:B------:R-:W-:Y:S02]  /*2a30*/  UIADD3 UR4, UPT, UPT, -UR5, UR4, URZ ;  /* 0x0000000405047290 */ /* 0x000fe4000fffe1ff */
[----:B------:R-:W-:Y:S02]  /*2a40*/  UIMAD UR43, UR6, UR10, UR43 ;  /* 0x0000000a062b72a4 */ /* 0x000fe4000f8e022b */
[----:B------:R-:W-:-:S12]  /*2a50*/  UIMAD UR44, UR4, UR12, UR44 ;  /* 0x0000000c042c72a4 */ /* 0x000fd8000f8e022c */
.L_x_43:
[----:B------:R-:W-:Y:S01]  /*2a60*/  VIADD R11, R11, 0x1 ;  /* 0x000000010b0b7836 */ /* 0x000fe20000000000 */
[----:B------:R-:W-:Y:S02]  /*2a70*/  R2UR UR5, R87 ;  /* 0x00000000570572ca */ /* 0x000fe400000e0000 */
[----:B------:R-:W-:Y:S02]  /*2a80*/  R2UR UR4, R86 ;  /* 0x00000000560472ca */ /* 0x000fe400000e0000 */
[C---:B------:R-:W-:Y:S02]  /*2a90*/  ISETP.NE.AND P0, PT, R11.reuse, 0x2, PT ;  /* 0x000000020b00780c */ /* 0x040fe40003f05270 */
[----:B------:R-:W-:Y:S02]  /*2aa0*/  PLOP3.LUT P1, PT, PT, PT, PT, 0x80, 0x8 ;  /* 0x000000000008781c */ /* 0x000fe40003f2f070 */
[----:B------:R-:W-:Y:S02]  /*2ab0*/  SEL R3, RZ, 0x1, P0 ;  /* 0x00000001ff037807 */ /* 0x000fe40000000000 */
[----:B------:R-:W-:-:S02]  /*2ac0*/  SEL R11, R11, RZ, P0 ;  /* 0x000000ff0b0b7207 */ /* 0x000fc40000000000 */
[----:B------:R-:W-:Y:S01]  /*2ad0*/  LOP3.LUT R10, R10, R3, RZ, 0x3c, !PT ;  /* 0x000000030a0a7212 */ /* 0x000fe200078e3cff */
[----:B------:R-:W-:Y:S02]  /*2ae0*/  UIADD3 UR25, UPT, UPT, UR44, UR5, URZ ;  /* 0x000000052c197290 */ /* 0x000fe4000fffe0ff */
[----:B------:R-:W-:Y:S01]  /*2af0*/  UIADD3 UR26, UPT, UPT, UR43, UR4, URZ ;  /* 0x000000042b1a7290 */ /* 0x000fe2000fffe0ff */
[----:B------:R-:W-:Y:S11]  /*2b00*/  BRA.U UP1, `(.L_x_44) ;  /* 0xffffffed01b07547 */ /* 0x000ff6000b83ffff */
[----:B------:R-:W-:Y:S01]  /*2b10*/  UIADD3 UR14, UPT, UPT, UR14, 0x28, URZ ;  /* 0x000000280e0e7890 */ /* 0x000fe2000fffe0ff */
[----:B------:R-:W-:-:S03]  /*2b20*/  SHF.L.U32 R3, R12, 0x1f, RZ ;  /* 0x0000001f0c037819 */ /* 0x000fc600000006ff */
[----:B------:R-:W-:-:S09]  /*2b30*/  ULEA UR4, UR15, UR14, 0x3 ;  /* 0x0000000e0f047291 */ /* 0x000fd2000f8e18ff */
[----:B------:R-:W2:Y:S02]  /*2b40*/  SYNCS.PHASECHK.TRANS64.TRYWAIT P0, [UR4], R3 ;  /* 0x00000003ff0075a7 */ /* 0x000ea40008001104 */
[----:B--2---:R-:W-:Y:S05]  /*2b50*/  @!P0 BRA `(.L_x_45) ;  /* 0x0000005c002c8947 */ /* 0x004fea0003800000 */
.L_x_141:
[----:B------:R-:W-:-:S04]  /*2b60*/  UIADD3 UR4, UPT, UPT, UR15, 0x1, URZ ;  /* 0x000000010f047890 */ /* 0x000fc8000fffe0ff */
[----:B------:R-:W-:-:S04]  /*2b70*/  UISETP.NE.AND UP0, UPT, UR4, 0x5, UPT ;  /* 0x000000050400788c */ /* 0x000fc8000bf05270 */
[----:B------:R-:W-:Y:S02]  /*2b80*/  USEL UR6, URZ, 0x1, UP0 ;  /* 0x00000001ff067887 */ /* 0x000fe40008000000 */
[----:B------:R-:W-:-:S04]  /*2b90*/  USEL UR4, UR4, URZ, UP0 ;  /* 0x000000ff04047287 */ /* 0x000fc80008000000 */
[----:B------:R-:W-:Y:S01]  /*2ba0*/  ULEA UR5, UR4, UR14, 0x3 ;  /* 0x0000000e04057291 */ /* 0x000fe2000f8e18ff */
[----:B------:R-:W-:-:S04]  /*2bb0*/  LOP3.LUT R2, R12, UR6, RZ, 0x3c, !PT ;  /* 0x000000060c027c12 */ /* 0x000fc8000f8e3cff */
[----:B-1----:R-:W-:-:S04]  /*2bc0*/  SHF.L.U32 R3, R2, 0x1f, RZ ;  /* 0x0000001f02037819 */ /* 0x002fc800000006ff */
[----:B------:R-:W1:Y:S02]  /*2bd0*/  SYNCS.PHASECHK.TRANS64.TRYWAIT P0, [UR5], R3 ;  /* 0x00000003ff0075a7 */ /* 0x000e640008001105 */
[----:B-1----:R-:W-:Y:S05]  /*2be0*/  @!P0 BRA `(.L_x_46) ;  /* 0x0000005c00208947 */ /* 0x002fea0003800000 */
.L_x_143:
        /* <DEDUP_REMOVED lines=9> */
.L_x_145:
        /* <DEDUP_REMOVED lines=9> */
.L_x_147:
[----:B------:R-:W-:-:S04]  /*2d10*/  UIADD3 UR4, UPT, UPT, UR4, 0x1, URZ ;  /* 0x0000000104047890 */ /* 0x000fc8000fffe0ff */
[----:B------:R-:W-:-:S04]  /*2d20*/  UISETP.NE.AND UP0, UPT, UR4, 0x5, UPT ;  /* 0x000000050400788c */ /* 0x000fc8000bf05270 */
[----:B------:R-:W-:Y:S02]  /*2d30*/  USEL UR5, URZ, 0x1, UP0 ;  /* 0x00000001ff057887 */ /* 0x000fe40008000000 */
[----:B------:R-:W-:-:S04]  /*2d40*/  USEL UR4, UR4, URZ, UP0 ;  /* 0x000000ff04047287 */ /* 0x000fc80008000000 */
[----:B------:R-:W-:Y:S01]  /*2d50*/  ULEA UR4, UR4, UR14, 0x3 ;  /* 0x0000000e04047291 */ /* 0x000fe2000f8e18ff */
[----:B-1----:R-:W-:-:S04]  /*2d60*/  LOP3.LUT R3, R2, UR5, RZ, 0x3c, !PT ;  /* 0x0000000502037c12 */ /* 0x002fc8000f8e3cff */
[----:B------:R-:W-:Y:S01]  /*2d70*/  SHF.L.U32 R3, R3, 0x1f, RZ ;  /* 0x0000001f03037819 */ /* 0x000fe200000006ff */
[----:B------:R-:W-:-:S07]  /*2d80*/  IMAD.U32 R0, RZ, RZ, UR4 ;  /* 0x00000004ff007e24 */ /* 0x000fce000f8e00ff */
.L_x_49:
[----:B-1----:R1:W2:Y:S02]  /*2d90*/  SYNCS.PHASECHK.TRANS64.TRYWAIT P0, [R0+URZ], R3 ;  /* 0x00000003000075a7 */ /* 0x0022a400080011ff */
[----:B--2---:R-:W-:Y:S05]  /*2da0*/  @!P0 NANOSLEEP.SYNCS 0x989680 ;  /* 0x009896800000895d */ /* 0x004fea0003900000 */
[----:B------:R-:W2:Y:S02]  /*2db0*/  @!P0 SYNCS.PHASECHK.TRANS64 P0, [R0+URZ], R3 ;  /* 0x00000003000085a7 */ /* 0x000ea400080010ff */
[----:B--2---:R-:W-:Y:S05]  /*2dc0*/  @P0 EXIT ;  /* 0x000000000000094d */ /* 0x004fea0003800000 */
[----:B------:R-:W-:Y:S05]  /*2dd0*/  BRA `(.L_x_49) ;  /* 0xfffffffc00ec7947 */ /* 0x000fea000383ffff */
.L_x_22:
[----:B------:R-:W-:-:S04]  /*2de0*/  UISETP.NE.AND UP0, UPT, UR55, URZ, UPT ;  /* 0x000000ff3700728c */ /* 0x000fc8000bf05270 */
[----:B------:R-:W-:-:S09]  /*2df0*/  UISETP.NE.OR UP0, UPT, UR18, 0x1, UP0 ;  /* 0x000000011200788c */ /* 0x000fd20008705670 */
[----:B------:R-:W-:Y:S05]  /*2e00*/  BRA.U UP0, `(.L_x_50) ;  /* 0x0000000500487547 */ /* 0x000fea000b800000 */
[----:B------:R-:W-:Y:S01]  /*2e10*/  ISETP.GE.U32.AND P2, PT, R3, 0x4, PT ;  /* 0x000000040300780c */ /* 0x000fe20003f46070 */
[----:B------:R-:W-:Y:S01]  /*2e20*/  IMAD.MOV.U32 R12, RZ, RZ, 0x1 ;  /* 0x00000001ff0c7424 */ /* 0x000fe200078e00ff */
[----:B------:R-:W-:Y:S02]  /*2e30*/  CS2R R10, SRZ ;  /* 0x00000000000a7805 */ /* 0x000fe4000001ff00 */
[----:B------:R-:W-:Y:S01]  /*2e40*/  CS2R R8, SRZ ;  /* 0x0000000000087805 */ /* 0x000fe2000001ff00 */
[----:B------:R-:W-:Y:S01]  /*2e50*/  UMOV UR6, 0x400 ;  /* 0x0000040000067882 */ /* 0x000fe20000000000 */
[----:B------:R-:W-:Y:S01]  /*2e60*/  UMOV UR5, URZ ;  /* 0x000000ff00057c82 */ /* 0x000fe20008000000 */
[----:B------:R-:W-:-:S12]  /*2e70*/  ULEA UR6, UR55, UR6, 0x18 ;  /* 0x0000000637067291 */ /* 0x000fd8000f8ec0ff */
.L_x_54:
[----:B------:R-:W-:Y:S02]  /*2e80*/  LEA R0, R8, UR6, 0x3 ;  /* 0x0000000608007c11 */ /* 0x000fe4000f8e18ff */
[----:B------:R-:W-:-:S03]  /*2e90*/  SHF.L.U32 R5, R9, 0x1f, RZ ;  /* 0x0000001f09057819 */ /* 0x000fc600000006ff */
[----:B------:R-:W-:Y:S01]  /*2ea0*/  VIADD R4, R0, 0x100 ;  /* 0x0000010000047836 */ /* 0x000fe20000000000 */
[----:B------:R-:W1:Y:S02]  /*2eb0*/  SYNCS.PHASECHK.TRANS64.TRYWAIT P0, [R0+URZ+0xf0], R5 ;  /* 0x0000f005000075a7 */ /* 0x000e6400080011ff */
[----:B-1----:R-:W-:Y:S05]  /*2ec0*/  @!P0 BRA `(.L_x_51) ;  /* 0x0000005800b08947 */ /* 0x002fea0003800000 */
.L_x_148:
[----:B------:R-:W-:Y:S01]  /*2ed0*/  ULEA UR4, UR5, UR6, 0x3 ;  /* 0x0000000605047291 */ /* 0x000fe2000f8e18ff */
[----:B------:R-:W-:Y:S01]  /*2ee0*/  PRMT R4, RZ, 0x654, R4 ;  /* 0x00000654ff047816 */ /* 0x000fe20000000004 */
[----:B-1----:R-:W-:Y:S01]  /*2ef0*/  @!P2 IMAD.MOV.U32 R5, RZ, RZ, 0x10 ;  /* 0x00000010ff05a424 */ /* 0x002fe200078e00ff */
[----:B------:R-:W-:Y:S01]  /*2f00*/  SHF.L.U32 R7, R12, 0x1f, RZ ;  /* 0x0000001f0c077819 */ /* 0x000fe200000006ff */
[----:B------:R-:W-:Y:S01]  /*2f10*/  UIADD3 UR7, UPT, UPT, UR4, 0x90, URZ ;  /* 0x0000009004077890 */ /* 0x000fe2000fffe0ff */
[----:B------:R1:W-:Y:S05]  /*2f20*/  SYNCS.ARRIVE.TRANS64.RED.A1T0 RZ, [R4+URZ], RZ ;  /* 0x000000ff04ff79a7 */ /* 0x0003ea00081004ff */
[----:B------:R-:W-:Y:S01]  /*2f30*/  IMAD.U32 R0, RZ, RZ, UR7 ;  /* 0x00000007ff007e24 */ /* 0x000fe2000f8e00ff */
[----:B------:R-:W2:Y:S04]  /*2f40*/  SYNCS.PHASECHK.TRANS64.TRYWAIT P0, [UR4+0xa0], R7 ;  /* 0x0000a007ff0075a7 */ /* 0x000ea80008001104 */
[----:B------:R-:W-:Y:S01]  /*2f50*/  PRMT R13, R3, 0x654, R0 ;  /* 0x00000654030d7816 */ /* 0x000fe20000000000 */
[----:B-12---:R-:W-:Y:S06]  /*2f60*/  @!P0 BRA `(.L_x_52) ;  /* 0x00000058009c8947 */ /* 0x006fec0003800000 */
.L_x_150:
[----:B------:R-:W-:Y:S01]  /*2f70*/  ULEA UR8, UR5, UR6, 0x4 ;  /* 0x0000000605087291 */ /* 0x000fe2000f8e20ff */
[----:B------:R-:W-:Y:S01]  /*2f80*/  SEL R2, R13, R2, !P2 ;  /* 0x000000020d027207 */ /* 0x000fe20005000000 */
[----:B------:R-:W-:Y:S01]  /*2f90*/  UIADD3 UR9, UPT, UPT, UR4, 0x90, URZ ;  /* 0x0000009004097890 */ /* 0x000fe2000fffe0ff */
[----:B-1----:R-:W-:Y:S01]  /*2fa0*/  LEA R0, R11, UR6, 0x3 ;  /* 0x000000060b007c11 */ /* 0x002fe2000f8e18ff */
[----:B------:R-:W-:Y:S01]  /*2fb0*/  UIADD3 UR8, UPT, UPT, UR8, 0x120, URZ ;  /* 0x0000012008087890 */ /* 0x000fe2000fffe0ff */
[----:B------:R1:W-:Y:S01]  /*2fc0*/  @!P2 SYNCS.ARRIVE.TRANS64.RED RZ, [R2+URZ], R5 ;  /* 0x0000000502ffa9a7 */ /* 0x0003e200080004ff */
[----:B------:R-:W-:Y:S01]  /*2fd0*/  UIADD3 UR4, UPT, UPT, UR5, 0x1, URZ ;  /* 0x0000000105047890 */ /* 0x000fe2000fffe0ff */
[----:B------:R-:W-:-:S03]  /*2fe0*/  VIADD R8, R8, 0x1 ;  /* 0x0000000108087836 */ /* 0x000fc60000000000 */
[----:B------:R-:W-:Y:S02]  /*2ff0*/  UISETP.NE.AND UP0, UPT, UR4, 0x2, UPT ;  /* 0x000000020400788c */ /* 0x000fe4000bf05270 */
[----:B------:R-:W-:Y:S01]  /*3000*/  ISETP.NE.AND P0, PT, R8, 0x2, PT ;  /* 0x000000020800780c */ /* 0x000fe20003f05270 */
[----:B------:R-:W-:Y:S06]  /*3010*/  UGETNEXTWORKID.BROADCAST [UR8], [UR9] ;  /* 0x00000000080073ca */ /* 0x000fec0008000100 */
[----:B------:R-:W-:Y:S02]  /*3020*/  USEL UR7, URZ, 0x1, UP0 ;  /* 0x00000001ff077887 */ /* 0x000fe40008000000 */
[----:B------:R-:W-:-:S04]  /*3030*/  USEL UR5, UR4, URZ, UP0 ;  /* 0x000000ff04057287 */ /* 0x000fc80008000000 */
[----:B------:R-:W-:Y:S02]  /*3040*/  LOP3.LUT R12, R12, UR7, RZ, 0x3c, !PT ;  /* 0x000000070c0c7c12 */ /* 0x000fe4000f8e3cff */
[----:B-1----:R-:W-:-:S04]  /*3050*/  SHF.L.U32 R5, R10, 0x1f, RZ ;  /* 0x0000001f0a057819 */ /* 0x002fc800000006ff */
[----:B------:R-:W1:Y:S02]  /*3060*/  SYNCS.PHASECHK.TRANS64.TRYWAIT P1, [R0+URZ+0x90], R5 ;  /* 0x00009005000075a7 */ /* 0x000e6400080211ff */
[----:B-1----:R-:W-:Y:S05]  /*3070*/  @!P1 BRA `(.L_x_53) ;  /* 0x0000005800709947 */ /* 0x002fea0003800000 */
.L_x_151:
[C---:B------:R-:W-:Y:S01]  /*3080*/  LEA R4, R11.reuse, UR6, 0x4 ;  /* 0x000000060b047c11 */ /* 0x040fe2000f8e20ff */
[----:B-1----:R-:W-:Y:S01]  /*3090*/  VIADD R0, R0, 0xa0 ;  /* 0x000000a000007836 */ /* 0x002fe20000000000 */
[----:B------:R-:W-:Y:S01]  /*30a0*/  SEL R8, R8, RZ, P0 ;  /* 0x000000ff08087207 */ /* 0x000fe20000000000 */
[----:B------:R-:W-:-:S03]  /*30b0*/  VIADD R11, R11, 0x1 ;  /* 0x000000010b0b7836 */ /* 0x000fc60000000000 */
[----:B------:R-:W1:Y:S01]  /*30c0*/  LDS.128 R4, [R4+0x120] ;  /* 0x0001200004047984 */ /* 0x000e620000000c00 */
[----:B------:R-:W-:Y:S02]  /*30d0*/  PRMT R0, RZ, 0x654, R0 ;  /* 0x00000654ff007816 */ /* 0x000fe40000000000 */
[C---:B------:R-:W-:Y:S01]  /*30e0*/  ISETP.NE.AND P1, PT, R11.reuse, 0x2, PT ;  /* 0x000000020b00780c */ /* 0x040fe20003f25270 */
[----:B------:R-:W-:Y:S01]  /*30f0*/  @!PT LDS RZ, [RZ] ;  /* 0x00000000fffff984 */ /* 0x000fe20000000800 */
[----:B------:R-:W-:Y:S01]  /*3100*/  @!PT LDS RZ, [RZ] ;  /* 0x00000000fffff984 */ /* 0x000fe20000000800 */
[----:B------:R-:W-:Y:S01]  /*3110*/  @!PT LDS RZ, [RZ] ;  /* 0x00000000fffff984 */ /* 0x000fe20000000800 */
[----:B------:R-:W-:Y:S01]  /*3120*/  @!PT LDS RZ, [RZ] ;  /* 0x00000000fffff984 */ /* 0x000fe20000000800 */
[----:B------:R2:W-:Y:S06]  /*3130*/  MEMBAR.ALL.CTA ;  /* 0x0000000000007992 */ /* 0x0005ec0000008000 */
[----:B--2---:R-:W2:Y:S01]  /*3140*/  FENCE.VIEW.ASYNC.S ;  /* 0x00000000000073c6 */ /* 0x004ea20000000000 */
[----:B------:R-:W-:Y:S01]  /*3150*/  SEL R11, R11, RZ, P1 ;  /* 0x000000ff0b0b7207 */ /* 0x000fe20000800000 */
[----:B--2---:R2:W-:Y:S01]  /*3160*/  SYNCS.ARRIVE.TRANS64.RED.A1T0 RZ, [R0+URZ], RZ ;  /* 0x000000ff00ff79a7 */ /* 0x0045e200081004ff */
[----:B-1----:R-:W-:-:S02]  /*3170*/  LOP3.LUT P3, RZ, R6, 0x1, RZ, 0xc0, !PT ;  /* 0x0000000106ff7812 */ /* 0x002fc4000786c0ff */
[----:B------:R-:W-:-:S04]  /*3180*/  SEL R5, RZ, 0x1, P1 ;  /* 0x00000001ff057807 */ /* 0x000fc80000800000 */
[----:B------:R-:W-:Y:S02]  /*3190*/  LOP3.LUT R10, R10, R5, RZ, 0x3c, !PT ;  /* 0x000000050a0a7212 */ /* 0x000fe400078e3cff */
[----:B--2---:R-:W-:-:S04]  /*31a0*/  SEL R0, RZ, 0x1, P0 ;  /* 0x00000001ff007807 */ /* 0x004fc80000000000 */
[----:B------:R-:W-:Y:S01]  /*31b0*/  LOP3.LUT R9, R9, R0, RZ, 0x3c, !PT ;  /* 0x0000000009097212 */ /* 0x000fe200078e3cff */
[----:B------:R-:W-:Y:S06]  /*31c0*/  @P3 BRA `(.L_x_54) ;  /* 0xfffffffc002c3947 */ /* 0x000fec000383ffff */
[----:B------:R-:W-:Y:S01]  /*31d0*/  ULEA UR4, UR5, UR6, 0x3 ;  /* 0x0000000605047291 */ /* 0x000fe2000f8e18ff */
[----:B------:R-:W-:-:S08]  /*31e0*/  SHF.L.U32 R3, R12, 0x1f, RZ ;  /* 0x0000001f0c037819 */ /* 0x000fd000000006ff */
[----:B------:R-:W1:Y:S02]  /*31f0*/  SYNCS.PHASECHK.TRANS64 P0, [UR4+0xa0], R3 ;  /* 0x0000a003ff0075a7 */ /* 0x000e640008001004 */
[----:B-1----:R-:W-:Y:S05]  /*3200*/  @P0 BRA `(.L_x_55) ;  /* 0x0000000000080947 */ /* 0x002fea0003800000 */
[----:B------:R-:W1:Y:S02]  /*3210*/  SYNCS.PHASECHK.TRANS64.TRYWAIT P0, [UR4+0xa0], R3 ;  /* 0x0000a003ff0075a7 */ /* 0x000e640008001104 */
[----:B-1----:R-:W-:Y:S05]  /*3220*/  @!P0 BRA `(.L_x_56) ;  /* 0x0000005800188947 */ /* 0x002fea0003800000 */
.L_x_55:
[----:B------:R-:W-:-:S04]  /*3230*/  UIADD3 UR7, UPT, UPT, UR5, 0x1, URZ ;  /* 0x0000000105077890 */ /* 0x000fc8000fffe0ff */
[----:B------:R-:W-:-:S04]  /*3240*/  UISETP.NE.AND UP0, UPT, UR7, 0x2, UPT ;  /* 0x000000020700788c */ /* 0x000fc8000bf05270 */
[----:B------:R-:W-:Y:S02]  /*3250*/  USEL UR8, URZ, 0x1, UP0 ;  /* 0x00000001ff087887 */ /* 0x000fe40008000000 */
[----:B------:R-:W-:-:S04]  /*3260*/  USEL UR7, UR7, URZ, UP0 ;  /* 0x000000ff07077287 */ /* 0x000fc80008000000 */
[----:B------:R-:W-:Y:S01]  /*3270*/  ULEA UR7, UR7, UR6, 0x3 ;  /* 0x0000000607077291 */ /* 0x000fe2000f8e18ff */
[----:B-1----:R-:W-:-:S04]  /*3280*/  LOP3.LUT R3, R12, UR8, RZ, 0x3c, !PT ;  /* 0x000000080c037c12 */ /* 0x002fc8000f8e3cff */
[----:B------:R-:W-:-:S04]  /*3290*/  SHF.L.U32 R0, R3, 0x1f, RZ ;  /* 0x0000001f03007819 */ /* 0x000fc800000006ff */
[----:B------:R-:W1:Y:S02]  /*32a0*/  SYNCS.PHASECHK.TRANS64 P0, [UR7+0xa0], R0 ;  /* 0x0000a000ff0075a7 */ /* 0x000e640008001007 */
[----:B-1----:R-:W-:Y:S05]  /*32b0*/  @P0 EXIT ;  /* 0x000000000000094d */ /* 0x002fea0003800000 */
[----:B------:R-:W-:Y:S02]  /*32c0*/  SHF.L.U32 R3, R3, 0x1f, RZ ;  /* 0x0000001f03037819 */ /* 0x000fe400000006ff */
[----:B------:R-:W-:-:S07]  /*32d0*/  MOV R0, UR7 ;  /* 0x0000000700007c02 */ /* 0x000fce0008000f00 */
.L_x_57:
[----:B-1----:R1:W2:Y:S02]  /*32e0*/  SYNCS.PHASECHK.TRANS64.TRYWAIT P0, [R0+URZ+0xa0], R3 ;  /* 0x0000a003000075a7 */ /* 0x0022a400080011ff */
[----:B--2---:R-:W-:Y:S05]  /*32f0*/  @!P0 NANOSLEEP.SYNCS 0x989680 ;  /* 0x009896800000895d */ /* 0x004fea0003900000 */
[----:B------:R-:W2:Y:S02]  /*3300*/  @!P0 SYNCS.PHASECHK.TRANS64 P0, [R0+URZ+0xa0], R3 ;  /* 0x0000a003000085a7 */ /* 0x000ea400080010ff */
[----:B--2---:R-:W-:Y:S05]  /*3310*/  @P0 EXIT ;  /* 0x000000000000094d */ /* 0x004fea0003800000 */
[----:B------:R-:W-:Y:S05]  /*3320*/  BRA `(.L_x_57) ;  /* 0xfffffffc00ec7947 */ /* 0x000fea000383ffff */
.L_x_50:
[----:B------:R-:W-:Y:S05]  /*3330*/  BRA.U UP4, `(.L_x_58) ;  /* 0x0000001504487547 */ /* 0x000fea000b800000 */
[----:B------:R-:W-:Y:S01]  /*3340*/  UMOV UR4, 0x40 ;  /* 0x0000004000047882 */ /* 0x000fe20000000000 */
[----:B------:R-:W-:Y:S01]  /*3350*/  NOP ;  /* 0x0000000000007918 */ /* 0x000fe20000000000 */
[----:B------:R-:W-:Y:S01]  /*3360*/  ULEA UR5, UR55, UR4, 0x18 ;  /* 0x0000000437057291 */ /* 0x000fe2000f8ec0ff */
[----:B------:R-:W-:Y:S02]  /*3370*/  UMOV UR6, 0x400 ;  /* 0x0000040000067882 */ /* 0x000fe40000000000 */
[----:B------:R-:W-:-:S06]  /*3380*/  ULEA UR6, UR55, UR6, 0x18 ;  /* 0x0000000637067291 */ /* 0x000fcc000f8ec0ff */
[----:B------:R-:W1:Y:S02]  /*3390*/  LDS.U8 R3, [UR5+0x1c] ;  /* 0x00001c05ff037984 */ /* 0x000e640008000000 */
[----:B-1----:R-:W-:-:S13]  /*33a0*/  ISETP.NE.AND P0, PT, R3, RZ, PT ;  /* 0x000000ff0300720c */ /* 0x002fda0003f05270 */
[----:B------:R-:W-:Y:S05]  /*33b0*/  @P0 BRA `(.L_x_59) ;  /* 0x0000000400080947 */ /* 0x000fea0003800000 */
[----:B------:R-:W-:Y:S02]  /*33c0*/  UISETP.NE.U32.AND UP1, UPT, UR68, 0x1, UPT ;  /* 0x000000014400788c */ /* 0x000fe4000bf25070 */
[----:B------:R-:W-:-:S07]  /*33d0*/  UIADD3 UR7, UPT, UPT, UR5, 0x8, URZ ;  /* 0x0000000805077890 */ /* 0x000fce000fffe0ff */
[----:B------:R-:W-:Y:S05]  /*33e0*/  BRA.U !UP1, `(.L_x_60) ;  /* 0x00000001099c7547 */ /* 0x000fea000b800000 */
[----:B------:R-:W-:Y:S01]  /*33f0*/  ELECT P0, URZ, PT ;  /* 0x0000000000ff782f */ /* 0x000fe20003800000 */
[----:B------:R-:W-:-:S12]  /*3400*/  BSSY B0, `(.L_x_60) ;  /* 0x0000025000007945 */ /* 0x000fd80003800000 */
[----:B------:R-:W-:Y:S05]  /*3410*/  @!P0 BRA `(.L_x_61) ;  /* 0x00000000008c8947 */ /* 0x000fea0003800000 */
[----:B------:R-:W-:-:S05]  /*3420*/  UMOV UR4, 0x10 ;  /* 0x0000001000047882 */ /* 0x000fca0000000000 */
[----:B------:R-:W-:Y:S04]  /*3430*/  DEPBAR.LE SB1, 0x36 ;  /* 0x00009d800000791a */ /* 0x000fe80000000000 */
[----:B------:R-:W1:Y:S02]  /*3440*/  UTCATOMSWS.2CTA.FIND_AND_SET.ALIGN UP0, UR4, UR4 ;  /* 0x00000004000475e3 */ /* 0x000e640008200800 */
[----:B-1----:R-:W-:Y:S01]  /*3450*/  MOV R10, UR4 ;  /* 0x00000004000a7c02 */ /* 0x002fe20008000f00 */
[----:B------:R-:W-:Y:S06]  /*3460*/  BRA.U UP0, `(.L_x_62) ;  /* 0x0000000100187547 */ /* 0x000fec000b800000 */
.L_x_63:
[----:B------:R-:W-:Y:S05]  /*3470*/  NANOSLEEP 0x64 ;  /* 0x000000640000795d */ /* 0x000fea0003800000 */
[----:B------:R-:W-:-:S05]  /*3480*/  UMOV UR4, 0x10 ;  /* 0x0000001000047882 */ /* 0x000fca0000000000 */
[----:B------:R-:W-:Y:S04]  /*3490*/  DEPBAR.LE SB1, 0x36 ;  /* 0x00009d800000791a */ /* 0x000fe80000000000 */
[----:B------:R-:W1:Y:S02]  /*34a0*/  UTCATOMSWS.2CTA.FIND_AND_SET.ALIGN UP0, UR4, UR4 ;  /* 0x00000004000475e3 */ /* 0x000e640008200800 */
[----:B-1----:R-:W-:Y:S01]  /*34b0*/  MOV R10, UR4 ;  /* 0x00000004000a7c02 */ /* 0x002fe20008000f00 */
[----:B------:R-:W-:Y:S05]  /*34c0*/  BRA.U !UP0, `(.L_x_63) ;  /* 0xfffffffd08e87547 */ /* 0x000fea000b83ffff */
.L_x_62:
[----:B------:R-:W1:Y:S01]  /*34d0*/  LDS R6, [UR5+0x10] ;  /* 0x00001005ff067984 */ /* 0x000e620008000800 */
[----:B------:R-:W-:Y:S01]  /*34e0*/  IMAD.U32 R3, RZ, RZ, UR6 ;  /* 0x00000006ff037e24 */ /* 0x000fe2000f8e00ff */
[----:B------:R-:W-:-:S03]  /*34f0*/  MOV R4, UR69 ;  /* 0x0000004500047c02 */ /* 0x000fc60008000f00 */
[----:B------:R-:W-:Y:S01]  /*3500*/  VIADD R3, R3, 0x140 ;  /* 0x0000014003037836 */ /* 0x000fe20000000000 */
[----:B-1----:R-:W-:-:S04]  /*3510*/  SHF.L.U32 R6, R6, 0x1f, RZ ;  /* 0x0000001f06067819 */ /* 0x002fc800000006ff */
[----:B------:R-:W1:Y:S02]  /*3520*/  SYNCS.PHASECHK.TRANS64.TRYWAIT P0, [UR5+0x8], R6 ;  /* 0x00000806ff0075a7 */ /* 0x000e640008001105 */
[----:B-1----:R-:W-:Y:S05]  /*3530*/  @P0 BRA `(.L_x_64) ;  /* 0x0000000000080947 */ /* 0x002fea0003800000 */
[----:B------:R-:W1:Y:S02]  /*3540*/  SYNCS.PHASECHK.TRANS64.TRYWAIT P0, [UR5+0x8], R6 ;  /* 0x00000806ff0075a7 */ /* 0x000e640008001105 */
[----:B-1----:R-:W-:Y:S05]  /*3550*/  @!P0 BRA `(.L_x_65) ;  /* 0x0000005400648947 */ /* 0x002fea0003800000 */
.L_x_64:
[----:B------:R-:W-:Y:S01]  /*3560*/  PRMT R4, R4, 0x654, R3 ;  /* 0x0000065404047816 */ /* 0x000fe20000000003 */
[----:B------:R-:W-:Y:S01]  /*3570*/  HFMA2 R3, -RZ, RZ, 0, 5.9604644775390625e-08 ;  /* 0x00000001ff037431 */ /* 0x000fe200000001ff */
[----:B------:R-:W-:Y:S01]  /*3580*/  UPRMT UR4, UR69, 0x654, UR7 ;  /* 0x0000065445047896 */ /* 0x000fe20008000007 */
[----:B------:R-:W-:Y:S02]  /*3590*/  IMAD.MOV.U32 R7, RZ, RZ, 0xffff ;  /* 0x0000ffffff077424 */ /* 0x000fe400078e00ff */
[----:B-1----:R-:W-:Y:S02]  /*35a0*/  IMAD.MOV.U32 R6, RZ, RZ, 0x4 ;  /* 0x00000004ff067424 */ /* 0x002fe400078e00ff */
[----:B------:R-:W-:Y:S01]  /*35b0*/  IMAD.SHL.U32 R9, R10, 0x20, RZ ;  /* 0x000000200a097824 */ /* 0x000fe200078e00ff */
[----:B------:R-:W-:Y:S02]  /*35c0*/  MOV R5, UR4 ;  /* 0x0000000400057c02 */ /* 0x000fe40008000f00 */
[-C--:B------:R-:W-:Y:S01]  /*35d0*/  SHF.L.U32 R8, R7, R10.reuse, RZ ;  /* 0x0000000a07087219 */ /* 0x080fe200000006ff */
[----:B------:R1:W-:Y:S01]  /*35e0*/  SYNCS.ARRIVE.TRANS64.RED RZ, [UR4], R6 ;  /* 0x00000006ffff79a7 */ /* 0x0003e20008000404 */
[----:B------:R-:W-:Y:S01]  /*35f0*/  SHF.L.U32 R7, R3, R10, RZ ;  /* 0x0000000a03077219 */ /* 0x000fe200000006ff */
[----:B------:R1:W-:Y:S04]  /*3600*/  STS [UR6+0x140], R9 ;  /* 0x00014009ff007988 */ /* 0x0003e80008000806 */
[----:B------:R1:W-:Y:S04]  /*3610*/  STAS [R4.64], R10 ;  /* 0x0000000a04007dbd */ /* 0x0003e8000c0008ff */
[----:B------:R1:W-:Y:S04]  /*3620*/  ATOMS.OR RZ, [UR5+0x14], R8 ;  /* 0x00001408ffff798c */ /* 0x0003e8000b000005 */
[----:B------:R1:W-:Y:S04]  /*3630*/  ATOMS.OR RZ, [UR5+0x18], R7 ;  /* 0x00001807ffff798c */ /* 0x0003e8000b000005 */
[----:B------:R1:W-:Y:S02]  /*3640*/  ATOMS.XOR RZ, [UR5+0x10], R3 ;  /* 0x00001003ffff798c */ /* 0x0003e4000b800005 */
.L_x_61:
[----:B------:R-:W-:Y:S05]  /*3650*/  BSYNC B0 ;  /* 0x0000000000007941 */ /* 0x000fea0003800000 */
.L_x_60:
[----:B------:R-:W-:Y:S05]  /*3660*/  BRA.U UP1, `(.L_x_66) ;  /* 0x00000001016c7547 */ /* 0x000fea000b800000 */
[----:B------:R-:W-:-:S03]  /*3670*/  UMOV UR4, 0xffffffff ;  /* 0xffffffff00047882 */ /* 0x000fc60000000000 */
[----:B------:R-:W-:Y:S05]  /*3680*/  BRA.DIV UR4, `(.L_x_67) ;  /* 0x0000005604307947 */ /* 0x000fea000b800000 */
[----:B------:R-:W-:-:S13]  /*3690*/  ELECT P0, URZ, PT ;  /* 0x0000000000ff782f */ /* 0x000fda0003800000 */
.L_x_155:
[----:B------:R-:W-:Y:S05]  /*36a0*/  @!P0 BRA `(.L_x_66) ;  /* 0x00000000005c8947 */ /* 0x000fea0003800000 */
[----:B-1----:R-:W1:Y:S02]  /*36b0*/  LDS R4, [UR5+0x10] ;  /* 0x00001005ff047984 */ /* 0x002e640008000800 */
[----:B-1----:R-:W-:-:S04]  /*36c0*/  SHF.L.U32 R4, R4, 0x1f, RZ ;  /* 0x0000001f04047819 */ /* 0x002fc800000006ff */
[----:B------:R-:W1:Y:S02]  /*36d0*/  SYNCS.PHASECHK.TRANS64.TRYWAIT P0, [UR5+0x8], R4 ;  /* 0x00000804ff0075a7 */ /* 0x000e640008001105 */
[----:B-1----:R-:W-:Y:S05]  /*36e0*/  @P0 BRA `(.L_x_68) ;  /* 0x0000000000080947 */ /* 0x002fea0003800000 */
[----:B------:R-:W1:Y:S02]  /*36f0*/  SYNCS.PHASECHK.TRANS64.TRYWAIT P0, [UR5+0x8], R4 ;  /* 0x00000804ff0075a7 */ /* 0x000e640008001105 */
[----:B-1----:R-:W-:Y:S05]  /*3700*/  @!P0 BRA `(.L_x_69) ;  /* 0x0000005400348947 */ /* 0x002fea0003800000 */
.L_x_68:
[----:B------:R-:W2:Y:S01]  /*3710*/  LDS R6, [UR6+0x140] ;  /* 0x00014006ff067984 */ /* 0x000ea20008000800 */
[----:B-1----:R-:W-:Y:S02]  /*3720*/  HFMA2 R3, -RZ, RZ, 0, 5.9604644775390625e-08 ;  /* 0x00000001ff037431 */ /* 0x002fe400000001ff */
[----:B------:R-:W-:Y:S01]  /*3730*/  IMAD.MOV.U32 R4, RZ, RZ, 0xffff ;  /* 0x0000ffffff047424 */ /* 0x000fe200078e00ff */
[----:B------:R-:W-:Y:S01]  /*3740*/  UPRMT UR4, UR69, 0x654, UR7 ;  /* 0x0000065445047896 */ /* 0x000fe20008000007 */
[----:B--2---:R-:W-:-:S03]  /*3750*/  IMAD.SHL.U32 R5, R6, 0x20, RZ ;  /* 0x0000002006057824 */ /* 0x004fc600078e00ff */
[-C--:B------:R-:W-:Y:S02]  /*3760*/  SHF.L.U32 R4, R4, R6.reuse, RZ ;  /* 0x0000000604047219 */ /* 0x080fe400000006ff */
[----:B------:R-:W-:Y:S01]  /*3770*/  SHF.L.U32 R6, R3, R6, RZ ;  /* 0x0000000603067219 */ /* 0x000fe200000006ff */
[----:B------:R2:W-:Y:S04]  /*3780*/  STS [UR6+0x140], R5 ;  /* 0x00014005ff007988 */ /* 0x0005e80008000806 */
[----:B------:R2:W-:Y:S04]  /*3790*/  ATOMS.OR RZ, [UR5+0x14], R4 ;  /* 0x00001404ffff798c */ /* 0x0005e8000b000005 */
[----:B------:R2:W-:Y:S01]  /*37a0*/  ATOMS.OR RZ, [UR5+0x18], R6 ;  /* 0x00001806ffff798c */ /* 0x0005e2000b000005 */
[----:B------:R-:W-:Y:S03]  /*37b0*/  SYNCS.ARRIVE.TRANS64.RED.A1T0 RZ, [UR4], RZ ;  /* 0x000000ffffff79a7 */ /* 0x000fe60008100404 */
[----:B------:R2:W-:Y:S01]  /*37c0*/  ATOMS.XOR RZ, [UR5+0x10], R3 ;  /* 0x00001003ffff798c */ /* 0x0005e2000b800005 */
[----:B------:R-:W-:Y:S05]  /*37d0*/  BRA `(.L_x_66) ;  /* 0x0000000000107947 */ /* 0x000fea0003800000 */
.L_x_59:
[----:B------:R-:W-:Y:S02]  /*37e0*/  MOV R3, 0xffffffff ;  /* 0xffffffff00037802 */ /* 0x000fe40000000f00 */
[----:B------:R-:W-:-:S03]  /*37f0*/  MOV R4, 0x3820 ;  /* 0x0000382000047802 */ /* 0x000fc60000000f00 */
[----:B------:R1:W-:Y:S04]  /*3800*/  STS [UR6+0x140], R3 ;  /* 0x00014003ff007988 */ /* 0x0003e80008000806 */
[----:B-1---5:R-:W-:Y:S05]  /*3810*/  CALL.REL.NOINC `($__internal_1_$__cuda_sm10x_tcgen05_guardrail_trap_phase_invalid_during_alloc) ;  /* 0x0000005800947944 */ /* 0x022fea0003c00000 */
.L_x_66:
[----:B------:R-:W-:Y:S05]  /*3820*/  WARPSYNC.ALL ;  /* 0x0000000000007948 */ /* 0x000fea0003800000 */
[----:B------:R-:W3:Y:S01]  /*3830*/  S2UR UR4, SR_CgaCtaId ;  /* 0x00000000000479c3 */ /* 0x000ee20000008800 */
[----:B------:R-:W-:Y:S01]  /*3840*/  UMOV UR41, 0x400 ;  /* 0x0000040000297882 */ /* 0x000fe20000000000 */
[----:B------:R-:W-:-:S06]  /*3850*/  NOP ;  /* 0x0000000000007918 */ /* 0x000fcc0000000000 */
[----:B------:R-:W-:Y:S06]  /*3860*/  BAR.ARV 0x6, 0xa0 ;  /* 0x0182800000007b1d */ /* 0x000fec0000002000 */
[----:B------:R-:W4:Y:S01]  /*3870*/  LDCU UR6, c[0x0][0x38c] ;  /* 0x00007180ff0677ac */ /* 0x000f220008000800 */
[----:B------:R-:W-:Y:S01]  /*3880*/  LOP3.LUT R0, R0, 0xffff, RZ, 0xc0, !PT ;  /* 0x0000ffff00007812 */ /* 0x000fe200078ec0ff */
[----:B-1----:R-:W-:Y:S01]  /*3890*/  IMAD.MOV.U32 R9, RZ, RZ, 0x1 ;  /* 0x00000001ff097424 */ /* 0x002fe200078e00ff */
[----:B------:R-:W-:Y:S01]  /*38a0*/  LOP3.LUT R2, R2, 0xffff, RZ, 0xc0, !PT ;  /* 0x0000ffff02027812 */ /* 0x000fe200078ec0ff */
[----:B------:R-:W-:Y:S01]  /*38b0*/  IMAD.MOV.U32 R8, RZ, RZ, RZ ;  /* 0x000000ffff087224 */ /* 0x000fe200078e00ff */
[----:B------:R-:W-:Y:S01]  /*38c0*/  R2UR UR65, R0 ;  /* 0x00000000004172ca */ /* 0x000fe200000e0000 */
[----:B------:R-:W-:Y:S01]  /*38d0*/  UMOV UR47, URZ ;  /* 0x000000ff002f7c82 */ /* 0x000fe20008000000 */
[----:B------:R-:W-:Y:S01]  /*38e0*/  R2UR UR43, R2 ;  /* 0x00000000022b72ca */ /* 0x000fe200000e0000 */
[----:B------:R-:W-:Y:S01]  /*38f0*/  UMOV UR38, URZ ;  /* 0x000000ff00267c82 */ /* 0x000fe20008000000 */
[----:B------:R-:W-:Y:S01]  /*3900*/  UMOV UR37, URZ ;  /* 0x000000ff00257c82 */ /* 0x000fe20008000000 */
[----:B---3--:R-:W-:-:S02]  /*3910*/  ULEA UR41, UR4, UR41, 0x18 ;  /* 0x0000002904297291 */ /* 0x008fc4000f8ec0ff */
[----:B------:R-:W-:Y:S02]  /*3920*/  UISETP.NE.AND UP3, UPT, UR68, URZ, UPT ;  /* 0x000000ff4400728c */ /* 0x000fe4000bf65270 */
[----:B------:R-:W-:Y:S02]  /*3930*/  UIADD3 UR5, UPT, UPT, UR41, 0x6400, URZ ;  /* 0x0000640029057890 */ /* 0x000fe4000fffe0ff */
[----:B------:R-:W-:Y:S02]  /*3940*/  UIADD3 UR4, UPT, UPT, UR41, 0x2e400, URZ ;  /* 0x0002e40029047890 */ /* 0x000fe4000fffe0ff */
[----:B----4-:R-:W-:Y:S01]  /*3950*/  UIADD3 UR6, UPT, UPT, UR6, 0x7f, URZ ;  /* 0x0000007f06067890 */ /* 0x010fe2000fffe0ff */
[----:B--2---:R-:W1:Y:S01]  /*3960*/  LDS R3, [UR41+0x140] ;  /* 0x00014029ff037984 */ /* 0x004e620008000800 */
[----:B------:R-:W-:Y:S02]  /*3970*/  USHF.R.U32.HI UR5, URZ, 0x4, UR5 ;  /* 0x00000004ff057899 */ /* 0x000fe40008011605 */
[----:B------:R-:W-:-:S02]  /*3980*/  USHF.R.S32.HI UR64, URZ, 0x1f, UR6 ;  /* 0x0000001fff407899 */ /* 0x000fc40008011406 */
[----:B------:R-:W-:Y:S02]  /*3990*/  USHF.R.U32.HI UR4, URZ, 0x4, UR4 ;  /* 0x00000004ff047899 */ /* 0x000fe40008011604 */
[----:B------:R-:W-:Y:S02]  /*39a0*/  ULEA.HI UR64, UR64, UR6, URZ, 0x7 ;  /* 0x0000000640407291 */ /* 0x000fe4000f8f38ff */
[----:B------:R-:W-:Y:S02]  /*39b0*/  ULOP3.LUT UR5, UR5, 0x3fff, URZ, 0xc0, !UPT ;  /* 0x00003fff05057892 */ /* 0x000fe4000f8ec0ff */
[----:B------:R-:W-:Y:S02]  /*39c0*/  USHF.R.S32.HI UR64, URZ, 0x7, UR64 ;  /* 0x00000007ff407899 */ /* 0x000fe40008011440 */
[----:B------:R-:W-:Y:S02]  /*39d0*/  ULOP3.LUT UR45, UR4, 0x3fff, URZ, 0xc0, !UPT ;  /* 0x00003fff042d7892 */ /* 0x000fe4000f8ec0ff */
[----:B------:R-:W-:Y:S01]  /*39e0*/  UISETP.LT.AND UP0, UPT, UR64, 0x1, UPT ;  /* 0x000000014000788c */ /* 0x000fe2000bf01270 */
[----:B------:R-:W-:Y:S01]  /*39f0*/  UMOV UR62, 0x0 ;  /* 0x00000000003e7882 */ /* 0x000fe20000000000 */
        /* <DEDUP_REMOVED lines=9> */
[----:B------:R-:W-:-:S02]  /*3a90*/  ULOP3.LUT UR44, UR5, 0x10000, URZ, 0xfc, !UPT ;  /* 0x00010000052c7892 */ /* 0x000fc4000f8efcff */
[----:B------:R-:W-:Y:S02]  /*3aa0*/  ULOP3.LUT UR45, UR45, 0x10000, URZ, 0xfc, !UPT ;  /* 0x000100002d2d7892 */ /* 0x000fe4000f8efcff */
[----:B------:R-:W-:Y:S01]  /*3ab0*/  USEL UR66, UR64, 0x1, !UP0 ;  /* 0x0000000140427887 */ /* 0x000fe2000c000000 */
[----:B------:R-:W-:Y:S01]  /*3ac0*/  UMOV UR52, 0x0 ;  /* 0x0000000000347882 */ /* 0x000fe20000000000 */
[----:B------:R-:W-:Y:S01]  /*3ad0*/  UMOV UR53, 0x10100010 ;  /* 0x1010001000357882 */ /* 0x000fe20000000000 */
[----:B------:R-:W-:Y:S01]  /*3ae0*/  UMOV UR50, 0x0 ;  /* 0x0000000000327882 */ /* 0x000fe20000000000 */
[----:B------:R-:W-:Y:S01]  /*3af0*/  UMOV UR51, 0x10100010 ;  /* 0x1010001000337882 */ /* 0x000fe20000000000 */
[----:B------:R-:W-:Y:S01]  /*3b00*/  UMOV UR48, 0x0 ;  /* 0x0000000000307882 */ /* 0x000fe20000000000 */
[----:B------:R-:W-:Y:S01]  /*3b10*/  UMOV UR49, 0x10100010 ;  /* 0x1010001000317882 */ /* 0x000fe20000000000 */
[----:B-1----:R-:W-:Y:S02]  /*3b20*/  R2UR UR67, R3 ;  /* 0x00000000034372ca */ /* 0x002fe400000e0000 */
[----:B------:R-:W-:-:S13]  /*3b30*/  CS2R R2, SRZ ;  /* 0x0000000000027805 */ /* 0x000fda000001ff00 */
.L_x_77:
[C---:B------:R-:W-:Y:S02]  /*3b40*/  LEA R0, R8.reuse, UR41, 0x3 ;  /* 0x0000002908007c11 */ /* 0x040fe4000f8e18ff */
[----:B------:R-:W-:Y:S02]  /*3b50*/  SHF.L.U32 R5, R3, 0x1f, RZ ;  /* 0x0000001f03057819 */ /* 0x000fe400000006ff */
[----:B------:R-:W-:Y:S02]  /*3b60*/  LEA R4, R8, UR41, 0x4 ;  /* 0x0000002908047c11 */ /* 0x000fe4000f8e20ff */
[----:B------:R-:W1:Y:S02]  /*3b70*/  SYNCS.PHASECHK.TRANS64.TRYWAIT P0, [R0+URZ+0x90], R5 ;  /* 0x00009005000075a7 */ /* 0x000e6400080011ff */
[----:B-1-3--:R-:W-:Y:S05]  /*3b80*/  @!P0 BRA `(.L_x_70) ;  /* 0x00000050002c8947 */ /* 0x00afea0003800000 */
.L_x_156:
[----:B-1----:R-:W1:Y:S01]  /*3b90*/  LDS.128 R4, [R4+0x120] ;  /* 0x0001200004047984 */ /* 0x002e620000000c00 */
[----:B------:R-:W-:Y:S02]  /*3ba0*/  VIADD R0, R0, 0xa0 ;  /* 0x000000a000007836 */ /* 0x000fe40000000000 */
[----:B------:R-:W-:Y:S01]  /*3bb0*/  VIADD R8, R8, 0x1 ;  /* 0x0000000108087836 */ /* 0x000fe20000000000 */
[----:B------:R-:W-:Y:S01]  /*3bc0*/  @!PT LDS RZ, [RZ] ;  /* 0x00000000fffff984 */ /* 0x000fe20000000800 */
[----:B------:R-:W-:Y:S01]  /*3bd0*/  @!PT LDS RZ, [RZ] ;  /* 0x00000000fffff984 */ /* 0x000fe20000000800 */
[----:B------:R-:W-:Y:S01]  /*3be0*/  @!PT LDS RZ, [RZ] ;  /* 0x00000000fffff984 */ /* 0x000fe20000000800 */
[----:B------:R-:W-:Y:S01]  /*3bf0*/  @!PT LDS RZ, [RZ] ;  /* 0x00000000fffff984 */ /* 0x000fe20000000800 */
[----:B------:R2:W-:Y:S06]  /*3c00*/  MEMBAR.ALL.CTA ;  /* 0x0000000000007992 */ /* 0x0005ec0000008000 */
[----:B--2---:R-:W2:Y:S01]  /*3c10*/  FENCE.VIEW.ASYNC.S ;  /* 0x00000000000073c6 */ /* 0x004ea20000000000 */
[----:B------:R-:W-:-:S04]  /*3c20*/  PRMT R0, RZ, 0x654, R0 ;  /* 0x00000654ff007816 */ /* 0x000fc80000000000 */
[----:B--2---:R2:W-:Y:S01]  /*3c30*/  SYNCS.ARRIVE.TRANS64.RED.A1T0 RZ, [R0+URZ], RZ ;  /* 0x000000ff00ff79a7 */ /* 0x0045e200081004ff */
[----:B-1----:R-:W-:Y:S01]  /*3c40*/  LOP3.LUT P1, RZ, R6, 0x1, RZ, 0xc0, !PT ;  /* 0x0000000106ff7812 */ /* 0x002fe2000782c0ff */
[----:B--2---:R-:W-:-:S12]  /*3c50*/  BRA.U UP3, `(.L_x_71) ;  /* 0x0000000503587547 */ /* 0x004fd8000b800000 */
[----:B------:R-:W1:Y:S01]  /*3c60*/  LDCU UR4, c[0x0][0x38c] ;  /* 0x00007180ff0477ac */ /* 0x000e620008000800 */
[----:B------:R-:W-:Y:S02]  /*3c70*/  PLOP3.LUT P2, PT, PT, PT, PT, 0x80, 0x8 ;  /* 0x000000000008781c */ /* 0x000fe40003f4f070 */
[----:B------:R-:W-:Y:S01]  /*3c80*/  SHF.L.U32 R5, R9, 0x1f, RZ ;  /* 0x0000001f09057819 */ /* 0x000fe200000006ff */
[----:B------:R-:W-:Y:S02]  /*3c90*/  ULEA UR46, UR47, UR41, 0x3 ;  /* 0x000000292f2e7291 */ /* 0x000fe4000f8e18ff */
[----:B------:R-:W-:Y:S02]  /*3ca0*/  ULEA UR36, UR47, UR67, 0x6 ;  /* 0x000000432f247291 */ /* 0x000fe4000f8e30ff */
[----:B-1----:R-:W-:-:S06]  /*3cb0*/  UISETP.GE.AND UP0, UPT, UR4, 0x1, UPT ;  /* 0x000000010400788c */ /* 0x002fcc000bf06270 */
[----:B------:R-:W-:-:S05]  /*3cc0*/  PLOP3.LUT P0, PT, PT, PT, UP0, 0x80, 0x8 ;  /* 0x000000000008781c */ /* 0x000fca0003f0f008 */
[----:B------:R-:W-:-:S08]  /*3cd0*/  @UP0 ULEA UR4, UR38, UR41, 0x3 ;  /* 0x0000002926040291 */ /* 0x000fd0000f8e18ff */
[----:B------:R-:W-:-:S04]  /*3ce0*/  @P0 SHF.L.U32 R0, R2, 0x1f, RZ ;  /* 0x0000001f02000819 */ /* 0x000fc800000006ff */
[----:B------:R1:W2:Y:S01]  /*3cf0*/  @P0 SYNCS.PHASECHK.TRANS64.TRYWAIT P2, [UR4], R0 ;  /* 0x00000000ff0005a7 */ /* 0x0002a20008041104 */
[----:B------:R-:W3:Y:S02]  /*3d00*/  SYNCS.PHASECHK.TRANS64.TRYWAIT P0, [UR46+0xd0], R5 ;  /* 0x0000d005ff0075a7 */ /* 0x000ee4000800112e */
[----:B-123--:R-:W-:Y:S05]  /*3d10*/  @!P0 BRA `(.L_x_72) ;  /* 0x0000004c00dc8947 */ /* 0x00efea0003800000 */
.L_x_158:
[----:B------:R-:W-:Y:S01]  /*3d20*/  UMOV UR42, UR37 ;  /* 0x00000025002a7c82 */ /* 0x000fe20008000000 */
[----:B------:R-:W-:Y:S05]  /*3d30*/  BRA.U !UP0, `(.L_x_73) ;  /* 0x0000000508107547 */ /* 0x000fea000b800000 */
[----:B------:R-:W-:Y:S02]  /*3d40*/  UIADD3 UR42, UPT, UPT, UR66, UR37, URZ ;  /* 0x00000025422a7290 */ /* 0x000fe4000fffe0ff */
[----:B------:R-:W-:Y:S01]  /*3d50*/  UPLOP3.LUT UP2, UPT, UPT, UPT, UPT, 0x40, 0x4 ;  /* 0x000000000004789c */ /* 0x000fe20003f4e870 */
[----:B------:R-:W-:Y:S01]  /*3d60*/  UMOV UR39, UR64 ;  /* 0x0000004000277c82 */ /* 0x000fe20008000000 */
[----:B------:R-:W-:-:S09]  /*3d70*/  UMOV UR5, UR38 ;  /* 0x0000002600057c82 */ /* 0x000fd20008000000 */
.L_x_76:
[----:B------:R-:W-:Y:S01]  /*3d80*/  ULEA UR7, UR5, UR41, 0x3 ;  /* 0x0000002905077291 */ /* 0x000fe2000f8e18ff */
[----:B--23--:R-:W-:Y:S11]  /*3d90*/  @P2 BRA `(.L_x_74) ;  /* 0x00000000000c2947 */ /* 0x00cff60003800000 */
[----:B-1----:R-:W-:Y:S04]  /*3da0*/  SHF.L.U32 R5, R2, 0x1f, RZ ;  /* 0x0000001f02057819 */ /* 0x002fe800000006ff */
[----:B------:R-:W1:Y:S02]  /*3db0*/  SYNCS.PHASECHK.TRANS64.TRYWAIT P0, [UR7], R5 ;  /* 0x00000005ff0075a7 */ /* 0x000e640008001107 */
[----:B-1----:R-:W-:Y:S05]  /*3dc0*/  @!P0 BRA `(.L_x_75) ;  /* 0x0000004c00c88947 */ /* 0x002fea0003800000 */
.L_x_74:
[----:B------:R-:W-:Y:S01]  /*3dd0*/  UISETP.NE.AND UP0, UPT, UR39, 0x1, UPT ;  /* 0x000000012700788c */ /* 0x000fe2000bf05270 */
[----:B------:R-:W-:Y:S01]  /*3de0*/  PLOP3.LUT P2, PT, PT, PT, PT, 0x80, 0x8 ;  /* 0x000000000008781c */ /* 0x000fe20003f4f070 */
[----:B------:R-:W-:Y:S02]  /*3df0*/  UIADD3 UR4, UPT, UPT, UR5, 0x1, URZ ;  /* 0x0000000105047890 */ /* 0x000fe4000fffe0ff */
[----:B------:R-:W-:Y:S02]  /*3e00*/  UIADD3 UR40, UPT, UPT, UR7, 0x28, URZ ;  /* 0x0000002807287890 */ /* 0x000fe4000fffe0ff */
[----:B------:R-:W-:Y:S01]  /*3e10*/  UISETP.NE.AND UP1, UPT, UR4, 0x5, UPT ;  /* 0x000000050400788c */ /* 0x000fe2000bf25270 */
[----:B------:R-:W-:Y:S01]  /*3e20*/  PLOP3.LUT P0, PT, PT, PT, UP0, 0x80, 0x8 ;  /* 0x000000000008781c */ /* 0x000fe20003f0f008 */
[----:B------:R-:W-:Y:S02]  /*3e30*/  UIADD3 UR37, UPT, UPT, UR37, 0x1, URZ ;  /* 0x0000000125257890 */ /* 0x000fe4000fffe0ff */
[----:B------:R-:W-:Y:S02]  /*3e40*/  USEL UR6, URZ, 0x1, UP1 ;  /* 0x00000001ff067887 */ /* 0x000fe40008800000 */
[----:B------:R-:W-:Y:S02]  /*3e50*/  USEL UR38, UR4, URZ, UP1 ;  /* 0x000000ff04267287 */ /* 0x000fe40008800000 */
[----:B------:R-:W-:Y:S02]  /*3e60*/  UIADD3 UR39, UPT, UPT, UR39, -0x1, URZ ;  /* 0xffffffff27277890 */ /* 0x000fe4000fffe0ff */
[----:B------:R-:W-:Y:S01]  /*3e70*/  @UP0 ULEA UR4, UR38, UR41, 0x3 ;  /* 0x0000002926040291 */ /* 0x000fe2000f8e18ff */
[----:B------:R-:W-:Y:S01]  /*3e80*/  LOP3.LUT R2, R2, UR6, RZ, 0x3c, !PT ;  /* 0x0000000602027c12 */ /* 0x000fe2000f8e3cff */
[----:B------:R-:W-:Y:S02]  /*3e90*/  ULEA UR6, UR5, UR45, 0x9 ;  /* 0x0000002d05067291 */ /* 0x000fe4000f8e48ff */
[----:B------:R-:W-:Y:S01]  /*3ea0*/  UISETP.NE.AND UP0, UPT, UR37, UR42, UPT ;  /* 0x0000002a2500728c */ /* 0x000fe2000bf05270 */
[----:B-1----:R-:W-:Y:S01]  /*3eb0*/  @P0 SHF.L.U32 R0, R2, 0x1f, RZ ;  /* 0x0000001f02000819 */ /* 0x002fe200000006ff */
[----:B------:R-:W-:Y:S02]  /*3ec0*/  UIADD3 UR34, UPT, UPT, UR6, 0x2, URZ ;  /* 0x0000000206227890 */ /* 0x000fe4000fffe0ff */
[----:B------:R-:W-:Y:S01]  /*3ed0*/  UIADD3 UR30, UPT, UPT, UR6, 0x4, URZ ;  /* 0x00000004061e7890 */ /* 0x000fe2000fffe0ff */
[----:B------:R2:W3:Y:S01]  /*3ee0*/  @P0 SYNCS.PHASECHK.TRANS64.TRYWAIT P2, [UR4], R0 ;  /* 0x00000000ff0005a7 */ /* 0x0004e20008041104 */
[----:B------:R-:W-:Y:S02]  /*3ef0*/  ULEA UR4, UR5, UR44, 0xb ;  /* 0x0000002c05047291 */ /* 0x000fe4000f8e58ff */
[----:B------:R-:W-:Y:S02]  /*3f00*/  UIADD3 UR26, UPT, UPT, UR6, 0x6, URZ ;  /* 0x00000006061a7890 */ /* 0x000fe4000fffe0ff */
        /* <DEDUP_REMOVED lines=10> */
[----:B------:R-:W-:Y:S01]  /*3fb0*/  UIADD3 UR8, UPT, UPT, UR4, 0x406, URZ ;  /* 0x0000040604087890 */ /* 0x000fe2000fffe0ff */
[----:B------:R-:W-:Y:S01]  /*3fc0*/  UMOV UR7, 0x40004040 ;  /* 0x4000404000077882 */ /* 0x000fe20000000000 */
[----:B------:R-:W-:Y:S01]  /*3fd0*/  UMOV UR5, 0x40004040 ;  /* 0x4000404000057882 */ /* 0x000fe20000000000 */
[----:B------:R-:W-:Y:S01]  /*3fe0*/  UMOV UR35, 0x40004040 ;  /* 0x4000404000237882 */ /* 0x000fe20000000000 */
[----:B------:R1:W-:Y:S01]  /*3ff0*/  UTCHMMA.2CTA gdesc[UR4], gdesc[UR6], tmem[UR36], tmem[UR62], idesc[UR63], UP2 ;  /* 0x00ff3e06040075ea */ /* 0x0003e20009200024 */
[----:B------:R-:W-:Y:S01]  /*4000*/  UPLOP3.LUT UP2, UPT, UPT, UPT, UPT, 0x80, 0x8 ;  /* 0x000000000008789c */ /* 0x000fe20003f4f070 */
[----:B------:R-:W-:Y:S01]  /*4010*/  UMOV UR33, 0x40004040 ;  /* 0x4000404000217882 */ /* 0x000fe20000000000 */
[----:B------:R-:W-:Y:S01]  /*4020*/  UMOV UR31, 0x40004040 ;  /* 0x40004040001f7882 */ /* 0x000fe20000000000 */
[----:B------:R2:W-:Y:S01]  /*4030*/  UTCHMMA.2CTA gdesc[UR32], gdesc[UR34], tmem[UR36], tmem[UR60], idesc[UR61], UPT ;  /* 0x00ff3c22200075ea */ /* 0x0005e2000ba00024 */
        /* <DEDUP_REMOVED lines=14> */
[----:B------:R-:W-:Y:S01]  /*4120*/  UMOV UR9, 0x40004040 ;  /* 0x4000404000097882 */ /* 0x000fe20000000000 */
[----:B------:R2:W-:Y:S01]  /*4130*/  UTCHMMA.2CTA gdesc[UR12], gdesc[UR14], tmem[UR36], tmem[UR50], idesc[UR51], UPT ;  /* 0x00ff320e0c0075ea */ /* 0x0005e2000ba00024 */
[----:B------:R2:W-:Y:S01]  /*4140*/  UTCHMMA.2CTA gdesc[UR8], gdesc[UR10], tmem[UR36], tmem[UR48], idesc[UR49], UPT ;  /* 0x00ff300a080075ea */ /* 0x0005e2000ba00024 */
[----:B------:R2:W-:Y:S01]  /*4150*/  UTCBAR.2CTA.MULTICAST [UR40], URZ, UR43 ;  /* 0x000000ff280073e9 */ /* 0x0005e2000820082b */
[----:B-1----:R-:W-:Y:S01]  /*4160*/  UMOV UR5, UR38 ;  /* 0x0000002600057c82 */ /* 0x002fe20008000000 */
[----:B------:R-:W-:Y:S05]  /*4170*/  BRA.U UP0, `(.L_x_76) ;  /* 0xfffffffd00007547 */ /* 0x000fea000b83ffff */
.L_x_73:
[----:B------:R-:W-:Y:S01]  /*4180*/  UIADD3 UR4, UPT, UPT, UR46, 0xb0, URZ ;  /* 0x000000b02e047890 */ /* 0x000fe2000fffe0ff */
[----:B------:R-:W-:-:S08]  /*4190*/  UMOV UR37, UR42 ;  /* 0x0000002a00257c82 */ /* 0x000fd00008000000 */
[----:B------:R4:W-:Y:S01]  /*41a0*/  UTCBAR.2CTA.MULTICAST [UR4], URZ, UR65 ;  /* 0x000000ff040073e9 */ /* 0x0009e20008200841 */
[----:B------:R-:W-:Y:S02]  /*41b0*/  NOP ;  /* 0x0000000000007918 */ /* 0x000fe40000000000 */
.L_x_71:
[----:B----4-:R-:W-:Y:S01]  /*41c0*/  UIADD3 UR4, UPT, UPT, UR47, 0x1, URZ ;  /* 0x000000012f047890 */ /* 0x010fe2000fffe0ff */
[----:B------:R-:W-:-:S03]  /*41d0*/  ISETP.NE.AND P0, PT, R8, 0x2, PT ;  /* 0x000000020800780c */ /* 0x000fc60003f05270 */
[----:B------:R-:W-:Y:S01]  /*41e0*/  UISETP.NE.AND UP0, UPT, UR4, 0x4, UPT ;  /* 0x000000040400788c */ /* 0x000fe2000bf05270 */
[----:B-12---:R-:W-:Y:S02]  /*41f0*/  SEL R0, RZ, 0x1, P0 ;  /* 0x00000001ff007807 */ /* 0x006fe40000000000 */
[----:B------:R-:W-:Y:S01]  /*4200*/  SEL R8, R8, RZ, P0 ;  /* 0x000000ff08087207 */ /* 0x000fe20000000000 */
[----:B------:R-:W-:Y:S01]  /*4210*/  USEL UR5, URZ, 0x1, UP0 ;  /* 0x00000001ff057887 */ /* 0x000fe20008000000 */
[----:B------:R-:W-:Y:S01]  /*4220*/  LOP3.LUT R3, R3, R0, RZ, 0x3c, !PT ;  /* 0x0000000003037212 */ /* 0x000fe200078e3cff */
[----:B------:R-:W-:-:S04]  /*4230*/  USEL UR47, UR4, URZ, UP0 ;  /* 0x000000ff042f7287 */ /* 0x000fc80008000000 */
[----:B------:R-:W-:Y:S01]  /*4240*/  LOP3.LUT R9, R9, UR5, RZ, 0x3c, !PT ;  /* 0x0000000509097c12 */ /* 0x000fe2000f8e3cff */
[----:B------:R-:W-:Y:S07]  /*4250*/  @P1 BRA `(.L_x_77) ;  /* 0xfffffff800381947 */ /* 0x000fee000383ffff */
[----:B------:R-:W1:Y:S01]  /*4260*/  S2UR UR8, SR_CgaCtaId ;  /* 0x00000000000879c3 */ /* 0x000e620000008800 */
[----:B------:R-:W-:Y:S01]  /*4270*/  ELECT P0, URZ, PT ;  /* 0x0000000000ff782f */ /* 0x000fe20003800000 */
[----:B------:R-:W-:Y:S01]  /*4280*/  HFMA2 R0, -RZ, RZ, 0, 5.9604644775390625e-08 ;  /* 0x00000001ff007431 */ /* 0x000fe200000001ff */
[----:B------:R-:W-:-:S05]  /*4290*/  UMOV UR4, 0x40 ;  /* 0x0000004000047882 */ /* 0x000fca0000000000 */
[----:B------:R-:W-:Y:S01]  /*42a0*/  UVIRTCOUNT.DEALLOC.SMPOOL 0x80 ;  /* 0x000000800000784c */ /* 0x000fe20000000000 */
[----:B------:R-:W-:Y:S02]  /*42b0*/  UISETP.NE.AND UP1, UPT, UR68, URZ, UPT ;  /* 0x000000ff4400728c */ /* 0x000fe4000bf25270 */
[----:B-1----:R-:W-:-:S09]  /*42c0*/  ULEA UR8, UR8, UR4, 0x18 ;  /* 0x0000000408087291 */ /* 0x002fd2000f8ec0ff */
[----:B------:R1:W-:Y:S01]  /*42d0*/  @P0 STS.U8 [UR8+0x1c], R0 ;  /* 0x00001c00ff000988 */ /* 0x0003e20008000008 */
[----:B------:R-:W-:Y:S05]  /*42e0*/  BRA.U UP1, `(.L_x_78) ;  /* 0x0000000101a07547 */ /* 0x000fea000b800000 */
[----:B------:R-:W-:Y:S01]  /*42f0*/  UIADD3 UR7, UPT, UPT, UR41, 0xd0, URZ ;  /* 0x000000d029077890 */ /* 0x000fe2000fffe0ff */
[----:B------:R-:W-:-:S03]  /*4300*/  SHF.L.U32 R3, R9, 0x1f, RZ ;  /* 0x0000001f09037819 */ /* 0x000fc600000006ff */
[----:B------:R-:W-:-:S09]  /*4310*/  ULEA UR4, UR47, UR7, 0x3 ;  /* 0x000000072f047291 */ /* 0x000fd2000f8e18ff */
[----:B------:R-:W2:Y:S02]  /*4320*/  SYNCS.PHASECHK.TRANS64.TRYWAIT P0, [UR4], R3 ;  /* 0x00000003ff0075a7 */ /* 0x000ea40008001104 */
[----:B--2---:R-:W-:Y:S05]  /*4330*/  @!P0 BRA `(.L_x_79) ;  /* 0x0000004800848947 */ /* 0x004fea0003800000 */
.L_x_161:
        /* <DEDUP_REMOVED lines=9> */
.L_x_163:
        /* <DEDUP_REMOVED lines=9> */
.L_x_165:
[----:B------:R-:W-:-:S04]  /*4460*/  UIADD3 UR4, UPT, UPT, UR4, 0x1, URZ ;  /* 0x0000000104047890 */ /* 0x000fc8000fffe0ff */
[----:B------:R-:W-:-:S04]  /*4470*/  UISETP.NE.AND UP0, UPT, UR4, 0x4, UPT ;  /* 0x000000040400788c */ /* 0x000fc8000bf05270 */
[----:B------:R-:W-:Y:S02]  /*4480*/  USEL UR5, URZ, 0x1, UP0 ;  /* 0x00000001ff057887 */ /* 0x000fe40008000000 */
[----:B------:R-:W-:-:S04]  /*4490*/  USEL UR4, UR4, URZ, UP0 ;  /* 0x000000ff04047287 */ /* 0x000fc80008000000 */
[----:B------:R-:W-:Y:S01]  /*44a0*/  ULEA UR4, UR4, UR7, 0x3 ;  /* 0x0000000704047291 */ /* 0x000fe2000f8e18ff */
[----:B-1----:R-:W-:-:S04]  /*44b0*/  LOP3.LUT R3, R2, UR5, RZ, 0x3c, !PT ;  /* 0x0000000502037c12 */ /* 0x002fc8000f8e3cff */
[----:B------:R-:W-:Y:S01]  /*44c0*/  SHF.L.U32 R3, R3, 0x1f, RZ ;  /* 0x0000001f03037819 */ /* 0x000fe200000006ff */
[----:B------:R-:W-:-:S04]  /*44d0*/  IMAD.U32 R0, RZ, RZ, UR4 ;  /* 0x00000004ff007e24 */ /* 0x000fc8000f8e00ff */
[----:B------:R1:W2:Y:S03]  /*44e0*/  SYNCS.PHASECHK.TRANS64.TRYWAIT P0, [R0+URZ], R3 ;  /* 0x00000003000075a7 */ /* 0x0002a600080011ff */
[----:B--2---:R-:W-:Y:S05]  /*44f0*/  @!P0 NANOSLEEP.SYNCS 0x989680 ;  /* 0x009896800000895d */ /* 0x004fea0003900000 */
[----:B------:R-:W2:Y:S02]  /*4500*/  @!P0 SYNCS.PHASECHK.TRANS64 P0, [R0+URZ], R3 ;  /* 0x00000003000085a7 */ /* 0x000ea400080010ff */
[----:B--2---:R-:W-:Y:S05]  /*4510*/  @P0 BRA `(.L_x_82) ;  /* 0x0000000000200947 */ /* 0x004fea0003800000 */
.L_x_83:
[----:B--2---:R2:W4:Y:S02]  /*4520*/  SYNCS.PHASECHK.TRANS64.TRYWAIT P0, [R0+URZ], R3 ;  /* 0x00000003000075a7 */ /* 0x00452400080011ff */
[----:B----4-:R-:W-:Y:S05]  /*4530*/  @!P0 NANOSLEEP.SYNCS 0x989680 ;  /* 0x009896800000895d */ /* 0x010fea0003900000 */
[----:B------:R-:W4:Y:S02]  /*4540*/  @!P0 SYNCS.PHASECHK.TRANS64 P0, [R0+URZ], R3 ;  /* 0x00000003000085a7 */ /* 0x000f2400080010ff */
[----:B----4-:R-:W-:Y:S05]  /*4550*/  @!P0 BRA `(.L_x_83) ;  /* 0xfffffffc00f08947 */ /* 0x010fea000383ffff */
[----:B------:R-:W-:Y:S05]  /*4560*/  BRA `(.L_x_82) ;  /* 0x00000000000c7947 */ /* 0x000fea0003800000 */
.L_x_78:
[----:B------:R-:W-:-:S04]  /*4570*/  UIADD3 UR4, UPT, UPT, UR41, 0x110, URZ ;  /* 0x0000011029047890 */ /* 0x000fc8000fffe0ff */
[----:B------:R-:W-:-:S09]  /*4580*/  UPRMT UR4, UR69, 0x654, UR4 ;  /* 0x0000065445047896 */ /* 0x000fd20008000004 */
[----:B------:R-:W-:Y:S03]  /*4590*/  SYNCS.ARRIVE.TRANS64.RED.A1T0 RZ, [UR4], RZ ;  /* 0x000000ffffff79a7 */ /* 0x000fe60008100404 */
.L_x_82:
[----:B-12---:R-:W-:Y:S01]  /*45a0*/  SHF.L.U32 R3, RZ, 0x1f, RZ ;  /* 0x0000001fff037819 */ /* 0x006fe200000006ff */
[----:B------:R-:W-:Y:S01]  /*45b0*/  UIADD3 UR4, UPT, UPT, UR41, 0x110, URZ ;  /* 0x0000011029047890 */ /* 0x000fe2000fffe0ff */
[----:B------:R-:W-:Y:S02]  /*45c0*/  PLOP3.LUT P0, PT, PT, PT, UP1, 0x80, 0x8 ;  /* 0x000000000008781c */ /* 0x000fe40003f0f018 */
[----:B------:R-:W1:Y:S02]  /*45d0*/  SYNCS.PHASECHK.TRANS64.TRYWAIT P1, [UR41+0x110], R3 ;  /* 0x00011003ff0075a7 */ /* 0x000e640008021129 */
[----:B-1----:R-:W-:Y:S09]  /*45e0*/  @!P1 BRA `(.L_x_84) ;  /* 0x0000004800209947 */ /* 0x002ff20003800000 */
.L_x_167:
[----:B------:R-:W-:Y:S01]  /*45f0*/  @!UP1 UPRMT UR4, UR69, 0x654, UR4 ;  /* 0x0000065445049896 */ /* 0x000fe20008000004 */
[----:B------:R-:W-:Y:S01]  /*4600*/  UMOV UR5, 0xffff ;  /* 0x0000ffff00057882 */ /* 0x000fe20000000000 */
[----:B------:R-:W-:-:S07]  /*4610*/  UMOV UR6, 0x1 ;  /* 0x0000000100067882 */ /* 0x000fce0000000000 */
[----:B------:R-:W-:Y:S01]  /*4620*/  @!P0 SYNCS.ARRIVE.TRANS64.RED.A1T0 RZ, [UR4], RZ ;  /* 0x000000ffffff89a7 */ /* 0x000fe20008100404 */
[----:B------:R-:W-:Y:S01]  /*4630*/  NOP ;  /* 0x0000000000007918 */ /* 0x000fe20000000000 */
[----:B-1----:R-:W1:Y:S01]  /*4640*/  LDS R0, [UR8+0x14] ;  /* 0x00001408ff007984 */ /* 0x002e620008000800 */
[----:B------:R-:W-:-:S04]  /*4650*/  ULOP3.LUT UR4, UR67, 0xffff, URZ, 0xc0, !UPT ;  /* 0x0000ffff43047892 */ /* 0x000fc8000f8ec0ff */
[----:B------:R-:W-:-:S04]  /*4660*/  USHF.R.U32.HI UR4, URZ, 0x5, UR4 ;  /* 0x00000005ff047899 */ /* 0x000fc80008011604 */
[----:B------:R-:W-:Y:S02]  /*4670*/  USHF.L.U32 UR5, UR5, UR4, URZ ;  /* 0x0000000405057299 */ /* 0x000fe400080006ff */
[----:B------:R-:W-:-:S04]  /*4680*/  USHF.L.U32 UR4, UR6, UR4, URZ ;  /* 0x0000000406047299 */ /* 0x000fc800080006ff */
[----:B-1----:R-:W-:-:S04]  /*4690*/  LOP3.LUT R0, R0, UR5, RZ, 0xc0, !PT ;  /* 0x0000000500007c12 */ /* 0x002fc8000f8ec0ff */
[----:B------:R-:W-:-:S13]  /*46a0*/  ISETP.NE.AND P0, PT, R0, UR5, PT ;  /* 0x0000000500007c0c */ /* 0x000fda000bf05270 */
[----:B------:R-:W-:Y:S05]  /*46b0*/  @P0 BRA `(.L_x_85) ;  /* 0x0000000000580947 */ /* 0x000fea0003800000 */
[----:B------:R-:W1:Y:S02]  /*46c0*/  LDS R0, [UR8+0x18] ;  /* 0x00001808ff007984 */ /* 0x000e640008000800 */
[----:B-1----:R-:W-:-:S04]  /*46d0*/  LOP3.LUT R0, R0, UR4, RZ, 0xc0, !PT ;  /* 0x0000000400007c12 */ /* 0x002fc8000f8ec0ff */
[----:B------:R-:W-:-:S13]  /*46e0*/  ISETP.NE.AND P0, PT, R0, UR4, PT ;  /* 0x0000000400007c0c */ /* 0x000fda000bf05270 */
[----:B------:R-:W-:Y:S05]  /*46f0*/  @P0 BRA `(.L_x_86) ;  /* 0x00000000003c0947 */ /* 0x000fea0003800000 */
[----:B------:R-:W1:Y:S01]  /*4700*/  S2R R2, SR_LANEID ;  /* 0x0000000000027919 */ /* 0x000e620000000000 */
[----:B------:R-:W-:Y:S01]  /*4710*/  ULOP3.LUT UR5, URZ, UR5, URZ, 0x33, !UPT ;  /* 0x00000005ff057292 */ /* 0x000fe2000f8e33ff */
[----:B------:R-:W-:Y:S01]  /*4720*/  LOP3.LUT R4, RZ, UR4, RZ, 0x33, !PT ;  /* 0x00000004ff047c12 */ /* 0x000fe2000f8e33ff */
[----:B------:R-:W-:Y:S02]  /*4730*/  VOTEU.ANY UR4, UPT, PT ;  /* 0x0000000000047886 */ /* 0x000fe400038e0100 */
[----:B------:R-:W-:Y:S01]  /*4740*/  UFLO.U32 UR4, UR4 ;  /* 0x00000004000472bd */ /* 0x000fe200080e0000 */
[----:B------:R-:W2:Y:S01]  /*4750*/  REDUX UR6, R4 ;  /* 0x00000000040673c4 */ /* 0x000ea20000000000 */
[----:B------:R-:W-:-:S06]  /*4760*/  IMAD.U32 R0, RZ, RZ, UR5 ;  /* 0x00000005ff007e24 */ /* 0x000fcc000f8e00ff */
[----:B------:R4:W-:Y:S01]  /*4770*/  UTCATOMSWS.AND URZ, UR5 ;  /* 0x0000000500ff79e3 */ /* 0x0009e20008000000 */
[----:B------:R-:W3:Y:S01]  /*4780*/  REDUX UR7, R0 ;  /* 0x00000000000773c4 */ /* 0x000ee20000000000 */
[----:B-1----:R-:W-:Y:S01]  /*4790*/  ISETP.EQ.U32.AND P0, PT, R2, UR4, PT ;  /* 0x0000000402007c0c */ /* 0x002fe2000bf02070 */
[----:B--2---:R-:W-:Y:S01]  /*47a0*/  IMAD.U32 R2, RZ, RZ, UR6 ;  /* 0x00000006ff027e24 */ /* 0x004fe2000f8e00ff */
[----:B---3--:R-:W-:-:S11]  /*47b0*/  MOV R3, UR7 ;  /* 0x0000000700037c02 */ /* 0x008fd60008000f00 */
[----:B------:R4:W-:Y:S04]  /*47c0*/  @P0 ATOMS.AND RZ, [UR8+0x14], R3 ;  /* 0x00001403ffff098c */ /* 0x0009e8000a800008 */
[----:B------:R4:W-:Y:S01]  /*47d0*/  @P0 ATOMS.AND RZ, [UR8+0x18], R2 ;  /* 0x00001802ffff098c */ /* 0x0009e2000a800008 */
[----:B------:R-:W-:Y:S05]  /*47e0*/  BRA `(.L_x_87) ;  /* 0x0000000000147947 */ /* 0x000fea0003800000 */
.L_x_86:
[----:B------:R-:W-:Y:S02]  /*47f0*/  MOV R2, 0x4810 ;  /* 0x0000481000027802 */ /* 0x000fe40000000f00 */
[----:B---3-5:R-:W-:Y:S05]  /*4800*/  CALL.REL.NOINC `($__internal_0_$__cuda_sm10x_tcgen05_guardrail_trap_col_being_dealloced_not_returned_by_alloc) ;  /* 0x00000048008c7944 */ /* 0x028fea0003c00000 */
[----:B------:R-:W-:Y:S05]  /*4810*/  BRA `(.L_x_87) ;  /* 0x0000000000087947 */ /* 0x000fea0003800000 */
.L_x_85:
[----:B------:R-:W-:Y:S02]  /*4820*/  MOV R2, 0x4840 ;  /* 0x0000484000027802 */ /* 0x000fe40000000f00 */
[----:B---3-5:R-:W-:Y:S05]  /*4830*/  CALL.REL.NOINC `($__internal_2_$__cuda_sm10x_tcgen05_guardrail_trap_unallocated_columns_being_dealloced) ;  /* 0x0000004800987944 */ /* 0x028fea0003c00000 */
.L_x_87:
[----:B------:R-:W-:Y:S01]  /*4840*/  NOP ;  /* 0x0000000000007918 */ /* 0x000fe20000000000 */
[----:B----4-:R-:W-:Y:S05]  /*4850*/  EXIT ;  /* 0x000000000000794d */ /* 0x010fea0003800000 */
.L_x_58:
[----:B------:R-:W-:-:S09]  /*4860*/  UISETP.NE.OR UP0, UPT, UR18, 0x3, !UP3 ;  /* 0x000000031200788c */ /* 0x000fd2000df05670 */
[----:B------:R-:W-:Y:S05]  /*4870*/  BRA.U UP0, `(.L_x_88) ;  /* 0x0000000d00f07547 */ /* 0x000fea000b800000 */
[----:B------:R-:W1:Y:S01]  /*4880*/  LDCU UR33, c[0x0][0x370] ;  /* 0x00006e00ff2177ac */ /* 0x000e620008000800 */
[----:B------:R-:W2:Y:S01]  /*4890*/  LDC.64 R16, c[0x0][0x348] ;  /* 0x0000d200ff107b82 */ /* 0x000ea20000000a00 */
[----:B------:R-:W-:Y:S02]  /*48a0*/  HFMA2 R13, -RZ, RZ, 0, 0 ;  /* 0x00000000ff0d7431 */ /* 0x000fe400000001ff */
[----:B------:R-:W-:Y:S01]  /*48b0*/  IMAD.MOV.U32 R15, RZ, RZ, 0x1 ;  /* 0x00000001ff0f7424 */ /* 0x000fe200078e00ff */
[----:B------:R-:W1:Y:S01]  /*48c0*/  LDCU.128 UR28, c[0x0][0xb10] ;  /* 0x00016200ff1c77ac */ /* 0x000e620008000c00 */
[----:B------:R-:W-:Y:S01]  /*48d0*/  IMAD.MOV.U32 R14, RZ, RZ, RZ ;  /* 0x000000ffff0e7224 */ /* 0x000fe200078e00ff */
[----:B------:R-:W-:Y:S01]  /*48e0*/  MOV R7, 0x2000 ;  /* 0x0000200000077802 */ /* 0x000fe20000000f00 */
[----:B------:R-:W3:Y:S01]  /*48f0*/  LDCU UR32, c[0x0][0x374] ;  /* 0x00006e80ff2077ac */ /* 0x000ee20008000800 */
[----:B------:R-:W4:Y:S01]  /*4900*/  LDC.64 R2, c[0x0][0x888] ;  /* 0x00022200ff027b82 */ /* 0x000f220000000a00 */
[----:B------:R-:W3:Y:S01]  /*4910*/  LDCU UR15, c[0x0][0xb0c] ;  /* 0x00016180ff0f77ac */ /* 0x000ee20008000800 */
[----:B------:R-:W3:Y:S06]  /*4920*/  LDCU UR38, c[0x0][0xb20] ;  /* 0x00016400ff2677ac */ /* 0x000eec0008000800 */
[----:B------:R-:W2:Y:S01]  /*4930*/  LDC.64 R4, c[0x0][0x890] ;  /* 0x00022400ff047b82 */ /* 0x000ea20000000a00 */
[----:B------:R-:W3:Y:S01]  /*4940*/  LDCU UR4, c[0x0][0xb30] ;  /* 0x00016600ff0477ac */ /* 0x000ee20008000800 */
[----:B-1----:R-:W-:-:S02]  /*4950*/  UIMAD.WIDE.U32 UR6, UR33, UR28, URZ ;  /* 0x0000001c210672a5 */ /* 0x002fc4000f8e00ff */
[----:B---3--:R-:W-:Y:S01]  /*4960*/  UIMAD.WIDE.U32 UR8, UR32, UR31, URZ ;  /* 0x0000001f200872a5 */ /* 0x008fe2000f8e00ff */
[----:B------:R-:W-:Y:S01]  /*4970*/  UMOV UR24, 0x400 ;  /* 0x0000040000187882 */ /* 0x000fe20000000000 */
[----:B------:R-:W-:-:S03]  /*4980*/  UPLOP3.LUT UP3, UPT, UPT, UPT, UPT, 0x40, 0x4 ;  /* 0x000000000004789c */ /* 0x000fc60003f6e870 */
[----:B------:R-:W-:Y:S01]  /*4990*/  UMOV UR6, UR7 ;  /* 0x0000000700067c82 */ /* 0x000fe20008000000 */
[----:B------:R-:W-:Y:S01]  /*49a0*/  UISETP.GE.AND UP0, UPT, UR42, 0x1, UPT ;  /* 0x000000012a00788c */ /* 0x000fe2000bf06270 */
[----:B------:R-:W-:Y:S01]  /*49b0*/  UMOV UR34, UR9 ;  /* 0x0000000900227c82 */ /* 0x000fe20008000000 */
[----:B------:R-:W-:Y:S01]  /*49c0*/  UISETP.NE.AND UP4, UPT, UR42, 0x1, UPT ;  /* 0x000000012a00788c */ /* 0x000fe2000bf85270 */
[----:B------:R-:W1:Y:S01]  /*49d0*/  LDCU.64 UR16, c[0x0][0xb28] ;  /* 0x00016500ff1077ac */ /* 0x000e620008000a00 */
[----:B------:R-:W-:Y:S02]  /*49e0*/  ULEA UR24, UR55, UR24, 0x18 ;  /* 0x0000001837187291 */ /* 0x000fe4000f8ec0ff */
[----:B------:R-:W-:Y:S02]  /*49f0*/  UISETP.NE.AND UP6, UPT, UR15, 0x1, UPT ;  /* 0x000000010f00788c */ /* 0x000fe4000bfc5270 */
[----:B------:R-:W-:Y:S02]  /*4a00*/  UISETP.NE.AND UP5, UPT, UR30, 0x1, UPT ;  /* 0x000000011e00788c */ /* 0x000fe4000bfa5270 */
[----:B------:R-:W-:-:S02]  /*4a10*/  USHF.R.U32.HI UR35, URZ, UR29, UR6 ;  /* 0x0000001dff237299 */ /* 0x000fc40008011606 */
[----:B------:R-:W-:Y:S02]  /*4a20*/  USHF.R.U32.HI UR34, URZ, UR38, UR34 ;  /* 0x00000026ff227299 */ /* 0x000fe40008011622 */
[----:B------:R-:W-:Y:S01]  /*4a30*/  UISETP.NE.AND UP2, UPT, UR4, 0x1, UPT ;  /* 0x000000010400788c */ /* 0x000fe2000bf45270 */
[----:B------:R-:W-:-:S10]  /*4a40*/  UMOV UR12, URZ ;  /* 0x000000ff000c7c82 */ /* 0x000fd40008000000 */
.L_x_97:
[C---:B------:R-:W-:Y:S02]  /*4a50*/  LEA R12, R14.reuse, UR24, 0x3 ;  /* 0x000000180e0c7c11 */ /* 0x040fe4000f8e18ff */
[----:B------:R-:W-:Y:S02]  /*4a60*/  SHF.L.U32 R9, R13, 0x1f, RZ ;  /* 0x0000001f0d097819 */ /* 0x000fe400000006ff */
[----:B------:R-:W-:Y:S02]  /*4a70*/  LEA R10, R14, UR24, 0x4 ;  /* 0x000000180e0a7c11 */ /* 0x000fe4000f8e20ff */
[----:B---3--:R-:W3:Y:S02]  /*4a80*/  SYNCS.PHASECHK.TRANS64.TRYWAIT P0, [R12+URZ+0x90], R9 ;  /* 0x000090090c0075a7 */ /* 0x008ee400080011ff */
[----:B---3--:R-:W-:Y:S05]  /*4a90*/  @!P0 BRA `(.L_x_89) ;  /* 0x00000044000c8947 */ /* 0x008fea0003800000 */
.L_x_168:
[----:B---3--:R-:W3:Y:S01]  /*4aa0*/  LDS.128 R8, [R10+0x120] ;  /* 0x000120000a087984 */ /* 0x008ee20000000c00 */
[----:B------:R-:W-:Y:S01]  /*4ab0*/  UISETP.GE.AND UP0, UPT, UR42, 0x1, UPT ;  /* 0x000000012a00788c */ /* 0x000fe2000bf06270 */
[----:B------:R-:W-:Y:S01]  /*4ac0*/  @!PT LDS RZ, [RZ] ;  /* 0x00000000fffff984 */ /* 0x000fe20000000800 */
[----:B------:R-:W-:Y:S01]  /*4ad0*/  @!PT LDS RZ, [RZ] ;  /* 0x00000000fffff984 */ /* 0x000fe20000000800 */
[----:B------:R-:W-:Y:S01]  /*4ae0*/  @!PT LDS RZ, [RZ] ;  /* 0x00000000fffff984 */ /* 0x000fe20000000800 */
[----:B------:R-:W-:Y:S01]  /*4af0*/  @!PT LDS RZ, [RZ] ;  /* 0x00000000fffff984 */ /* 0x000fe20000000800 */
[----:B------:R1:W-:Y:S06]  /*4b00*/  MEMBAR.ALL.CTA ;  /* 0x0000000000007992 */ /* 0x0003ec0000008000 */
[----:B-1----:R-:W1:Y:S01]  /*4b10*/  FENCE.VIEW.ASYNC.S ;  /* 0x00000000000073c6 */ /* 0x002e620000000000 */
[----:B---3--:R-:W-:Y:S11]  /*4b20*/  LOP3.LUT P0, RZ, R10, 0x1, RZ, 0xc0, !PT ;  /* 0x000000010aff7812 */ /* 0x008ff6000780c0ff */
[----:B------:R-:W-:Y:S02]  /*4b30*/  @!UPT UIADD3 URZ, UPT, UPT, URZ, URZ, URZ ;  /* 0x000000fffffff290 */ /* 0x000fe4000fffe0ff */
[----:B-1----:R-:W-:Y:S01]  /*4b40*/  VOTEU.ANY UP1, P0 ;  /* 0x0000000000ff7886 */ /* 0x002fe20000020100 */
[----:B------:R-:W-:Y:S11]  /*4b50*/  PLOP3.LUT P0, PT, PT, PT, UP1, 0x80, 0x8 ;  /* 0x000000000008781c */ /* 0x000ff60003f0f018 */
[----:B------:R-:W-:Y:S02]  /*4b60*/  @!UPT UIADD3 URZ, UPT, UPT, URZ, URZ, URZ ;  /* 0x000000fffffff290 */ /* 0x000fe4000fffe0ff */
[----:B------:R-:W-:Y:S02]  /*4b70*/  @P0 SHF.R.U32.HI R0, RZ, 0x10, R9 ;  /* 0x00000010ff000819 */ /* 0x000fe40000011609 */
[----:B------:R-:W-:Y:S02]  /*4b80*/  @P0 MOV R6, R8 ;  /* 0x0000000800060202 */ /* 0x000fe40000000f00 */
[----:B------:R-:W-:Y:S01]  /*4b90*/  @P0 R2UR UR4, R0 ;  /* 0x00000000000402ca */ /* 0x000fe200000e0000 */
[----:B------:R-:W-:Y:S01]  /*4ba0*/  VIADD R0, R12, 0xa0 ;  /* 0x000000a00c007836 */ /* 0x000fe20000000000 */
[----:B------:R-:W-:Y:S02]  /*4bb0*/  @P0 LOP3.LUT R8, R9, 0xffff, RZ, 0xc0, !PT ;  /* 0x0000ffff09080812 */ /* 0x000fe400078ec0ff */
[----:B------:R-:W-:Y:S02]  /*4bc0*/  @P0 R2UR UR6, R6 ;  /* 0x00000000060602ca */ /* 0x000fe400000e0000 */
[----:B------:R-:W-:Y:S02]  /*4bd0*/  PRMT R0, RZ, 0x654, R0 ;  /* 0x00000654ff007816 */ /* 0x000fe40000000000 */
[----:B------:R-:W-:Y:S02]  /*4be0*/  @P0 R2UR UR5, R8 ;  /* 0x00000000080502ca */ /* 0x000fe400000e0000 */
[----:B------:R1:W-:Y:S03]  /*4bf0*/  SYNCS.ARRIVE.TRANS64.RED.A1T0 RZ, [R0+URZ], RZ ;  /* 0x000000ff00ff79a7 */ /* 0x0003e600081004ff */
[----:B------:R-:W-:Y:S04]  /*4c00*/  @UP1 UMOV UR27, UR4 ;  /* 0x00000004001b1c82 */ /* 0x000fe80008000000 */
[----:B------:R-:W-:Y:S04]  /*4c10*/  @UP1 UMOV UR14, UR6 ;  /* 0x00000006000e1c82 */ /* 0x000fe80008000000 */
[----:B------:R-:W-:Y:S01]  /*4c20*/  @UP1 UMOV UR13, UR5 ;  /* 0x00000005000d1c82 */ /* 0x000fe20008000000 */
[----:B------:R-:W-:Y:S05]  /*4c30*/  BRA.U !UP0, `(.L_x_90) ;  /* 0x0000000108a47547 */ /* 0x000fea000b800000 */
[----:B------:R-:W-:Y:S02]  /*4c40*/  UIMAD.WIDE.U32 UR8, UR13, UR31, URZ ;  /* 0x0000001f0d0872a5 */ /* 0x000fe4000f8e00ff */
[----:B------:R-:W-:Y:S02]  /*4c50*/  UIMAD.WIDE.U32 UR10, UR14, UR28, URZ ;  /* 0x0000001c0e0a72a5 */ /* 0x000fe4000f8e00ff */
[----:B------:R-:W-:Y:S02]  /*4c60*/  USEL UR4, UR32, UR34, !UP5 ;  /* 0x0000002220047287 */ /* 0x000fe4000e800000 */
[----:B------:R-:W-:Y:S02]  /*4c70*/  USEL UR7, UR33, UR35, !UP6 ;  /* 0x0000002321077287 */ /* 0x000fe4000f000000 */
[----:B------:R-:W-:Y:S02]  /*4c80*/  UIMAD.WIDE.U32 UR18, UR4, UR16, URZ ;  /* 0x00000010041272a5 */ /* 0x000fe4000f8e00ff */
[----:B------:R-:W-:Y:S01]  /*4c90*/  UIMAD.WIDE.U32 UR20, UR7, UR16, URZ ;  /* 0x00000010071472a5 */ /* 0x000fe2000f8e00ff */
[----:B------:R-:W-:Y:S02]  /*4ca0*/  UMOV UR5, UR9 ;  /* 0x0000000900057c82 */ /* 0x000fe40008000000 */
[----:B------:R-:W-:Y:S03]  /*4cb0*/  USHF.R.U32.HI UR6, URZ, UR38, UR5 ;  /* 0x00000026ff067299 */ /* 0x000fe60008011605 */
[----:B------:R-:W-:Y:S01]  /*4cc0*/  UMOV UR5, UR11 ;  /* 0x0000000b00057c82 */ /* 0x000fe20008000000 */
[----:B------:R-:W-:Y:S02]  /*4cd0*/  USEL UR6, UR13, UR6, !UP5 ;  /* 0x000000060d067287 */ /* 0x000fe4000e800000 */
[----:B------:R-:W-:Y:S02]  /*4ce0*/  USHF.R.U32.HI UR8, URZ, UR29, UR5 ;  /* 0x0000001dff087299 */ /* 0x000fe40008011605 */
[----:B------:R-:W-:Y:S01]  /*4cf0*/  UIMAD.WIDE.U32 UR10, UR6, UR16, URZ ;  /* 0x00000010060a72a5 */ /* 0x000fe2000f8e00ff */
[----:B------:R-:W-:Y:S02]  /*4d00*/  UMOV UR5, UR19 ;  /* 0x0000001300057c82 */ /* 0x000fe40008000000 */
[----:B------:R-:W-:Y:S03]  /*4d10*/  @UP4 USHF.R.U32.HI UR4, URZ, UR17, UR5 ;  /* 0x00000011ff044299 */ /* 0x000fe60008011605 */
[----:B------:R-:W-:Y:S01]  /*4d20*/  UMOV UR5, UR21 ;  /* 0x0000001500057c82 */ /* 0x000fe20008000000 */
[----:B------:R-:W-:Y:S02]  /*4d30*/  UIMAD UR4, UR42, UR4, URZ ;  /* 0x000000042a0472a4 */ /* 0x000fe4000f8e02ff */
[----:B------:R-:W-:Y:S02]  /*4d40*/  @UP4 USHF.R.U32.HI UR7, URZ, UR17, UR5 ;  /* 0x00000011ff074299 */ /* 0x000fe40008011605 */
[----:B------:R-:W-:Y:S02]  /*4d50*/  USEL UR5, UR14, UR8, !UP6 ;  /* 0x000000080e057287 */ /* 0x000fe4000f000000 */
[----:B------:R-:W-:Y:S02]  /*4d60*/  UIMAD UR8, UR42, UR7, URZ ;  /* 0x000000072a0872a4 */ /* 0x000fe4000f8e02ff */
[----:B------:R-:W-:Y:S03]  /*4d70*/  UISETP.GE.AND UP0, UPT, UR6, UR4, UPT ;  /* 0x000000040600728c */ /* 0x000fe6000bf06270 */
[----:B------:R-:W-:Y:S01]  /*4d80*/  UMOV UR4, UR11 ;  /* 0x0000000b00047c82 */ /* 0x000fe20008000000 */
[----:B------:R-:W-:Y:S02]  /*4d90*/  UISETP.GE.OR UP0, UPT, UR5, UR8, UP0 ;  /* 0x000000080500728c */ /* 0x000fe40008706670 */
[----:B------:R-:W-:Y:S02]  /*4da0*/  USHF.R.U32.HI UR4, URZ, UR17, UR4 ;  /* 0x00000011ff047299 */ /* 0x000fe40008011604 */
[----:B------:R-:W-:Y:S02]  /*4db0*/  UIMAD.WIDE.U32 UR8, UR5, UR16, URZ ;  /* 0x00000010050872a5 */ /* 0x000fe4000f8e00ff */
[----:B------:R-:W-:Y:S04]  /*4dc0*/  USEL UR10, UR6, UR4, !UP4 ;  /* 0x00000004060a7287 */ /* 0x000fe8000e000000 */
[----:B------:R-:W-:Y:S01]  /*4dd0*/  UIADD3 UR11, UPT, UPT, -UR10, URZ, URZ ;  /* 0x000000ff0a0b7290 */ /* 0x000fe2000fffe1ff */
[----:B------:R-:W-:Y:S02]  /*4de0*/  @!UP0 UMOV UR4, UR9 ;  /* 0x0000000900048c82 */ /* 0x000fe40008000000 */
[----:B------:R-:W-:Y:S02]  /*4df0*/  @!UP0 USHF.R.U32.HI UR4, URZ, UR17, UR4 ;  /* 0x00000011ff048299 */ /* 0x000fe40008011604 */
[----:B------:R-:W-:Y:S02]  /*4e00*/  UIMAD UR8, UR42, UR11, UR6 ;  /* 0x0000000b2a0872a4 */ /* 0x000fe4000f8e0206 */
[----:B------:R-:W-:Y:S04]  /*4e10*/  @!UP0 USEL UR4, UR5, UR4, !UP4 ;  /* 0x0000000405048287 */ /* 0x000fe8000e000000 */
[----:B------:R-:W-:Y:S02]  /*4e20*/  @!UP0 UIMAD UR8, UR7, UR8, UR4 ;  /* 0x00000008070882a4 */ /* 0x000fe4000f8e0204 */
[----:B------:R-:W-:Y:S02]  /*4e30*/  @!UP0 UIADD3 UR9, UPT, UPT, UR10, -UR4, URZ ;  /* 0x800000040a098290 */ /* 0x000fe4000fffe0ff */
[----:B------:R-:W-:Y:S02]  /*4e40*/  UIADD3 UR4, UPT, UPT, -UR5, URZ, URZ ;  /* 0x000000ff05047290 */ /* 0x000fe4000fffe1ff */
[----:B------:R-:W-:Y:S02]  /*4e50*/  UIADD3 UR7, UPT, UPT, -UR6, URZ, URZ ;  /* 0x000000ff06077290 */ /* 0x000fe4000fffe1ff */
[----:B------:R-:W-:Y:S02]  /*4e60*/  @!UP0 UIMAD UR6, UR9, UR42, UR5 ;  /* 0x0000002a090682a4 */ /* 0x000fe4000f8e0205 */
[----:B------:R-:W-:Y:S02]  /*4e70*/  UIMAD UR14, UR15, UR4, UR14 ;  /* 0x000000040f0e72a4 */ /* 0x000fe4000f8e020e */
[----:B------:R-:W-:Y:S01]  /*4e80*/  UIMAD UR13, UR30, UR7, UR13 ;  /* 0x000000071e0d72a4 */ /* 0x000fe2000f8e020d */
[----:B------:R-:W-:Y:S02]  /*4e90*/  @!UP0 UMOV UR5, UR8 ;  /* 0x0000000800058c82 */ /* 0x000fe40008000000 */
[----:B------:R-:W-:Y:S02]  /*4ea0*/  UIMAD UR14, UR5, UR15, UR14 ;  /* 0x0000000f050e72a4 */ /* 0x000fe4000f8e020e */
[----:B------:R-:W-:Y:S11]  /*4eb0*/  UIMAD UR13, UR6, UR30, UR13 ;  /* 0x0000001e060d72a4 */ /* 0x000ff6000f8e020d */
[----:B------:R-:W-:Y:S01]  /*4ec0*/  @!UPT UIADD3 URZ, UPT, UPT, URZ, URZ, URZ ;  /* 0x000000fffffff290 */ /* 0x000fe2000fffe0ff */
.L_x_90:
[----:B------:R-:W3:Y:S01]  /*4ed0*/  @!UP2 LDCU.128 UR20, c[0x0][0xb10] ;  /* 0x00016200ff14a7ac */ /* 0x000ee20008000c00 */
[C---:B--2---:R-:W-:Y:S02]  /*4ee0*/  ISETP.NE.U32.AND P1, PT, R4.reuse, RZ, PT ;  /* 0x000000ff0400720c */ /* 0x044fe40003f25070 */
[----:B------:R-:W-:Y:S02]  /*4ef0*/  ISETP.NE.U32.AND P0, PT, R4, RZ, PT ;  /* 0x000000ff0400720c */ /* 0x000fe40003f05070 */
[C---:B------:R-:W-:Y:S02]  /*4f00*/  ISETP.NE.AND.EX P1, PT, R5.reuse, RZ, PT, P1 ;  /* 0x000000ff0500720c */ /* 0x040fe40003f25310 */
[----:B------:R-:W-:Y:S01]  /*4f10*/  ISETP.NE.AND.EX P0, PT, R5, RZ, PT, P0 ;  /* 0x000000ff0500720c */ /* 0x000fe20003f05300 */
[----:B------:R-:W2:Y:S01]  /*4f20*/  @!UP2 LDCU UR5, c[0x0][0xb0c] ;  /* 0x00016180ff05a7ac */ /* 0x000ea20008000800 */
[----:B------:R-:W-:Y:S02]  /*4f30*/  USHF.L.U32 UR11, UR25, 0x7, URZ ;  /* 0x00000007190b7899 */ /* 0x000fe400080006ff */
[----:B------:R-:W-:Y:S02]  /*4f40*/  USHF.L.U32 UR10, UR26, 0x6, URZ ;  /* 0x000000061a0a7899 */ /* 0x000fe400080006ff */
[----:B---3--:R-:W-:Y:S07]  /*4f50*/  UIMAD.WIDE.U32 UR6, UR14, UR20, URZ ;  /* 0x000000140e0672a5 */ /* 0x008fee000f8e00ff */
[----:B------:R-:W-:Y:S01]  /*4f60*/  @!UP2 UMOV UR4, UR7 ;  /* 0x000000070004ac82 */ /* 0x000fe20008000000 */
[----:B--2---:R-:W-:Y:S02]  /*4f70*/  @!UP2 UISETP.NE.AND UP0, UPT, UR5, 0x1, UPT ;  /* 0x000000010500a88c */ /* 0x004fe4000bf05270 */
[----:B------:R-:W-:Y:S02]  /*4f80*/  @!UP2 USHF.R.U32.HI UR4, URZ, UR21, UR4 ;  /* 0x00000015ff04a299 */ /* 0x000fe40008011604 */
[----:B------:R-:W-:Y:S02]  /*4f90*/  UIMAD.WIDE.U32 UR6, UR13, UR23, URZ ;  /* 0x000000170d0672a5 */ /* 0x000fe4000f8e00ff */
[----:B------:R-:W-:Y:S02]  /*4fa0*/  @!UP2 USEL UR8, UR14, UR4, !UP0 ;  /* 0x000000040e08a287 */ /* 0x000fe4000c000000 */
[----:B------:R-:W-:Y:S03]  /*4fb0*/  @!UP2 UISETP.NE.AND UP0, UPT, UR22, 0x1, UPT ;  /* 0x000000011600a88c */ /* 0x000fe6000bf05270 */
[----:B------:R-:W-:Y:S02]  /*4fc0*/  @!UP2 UMOV UR6, UR7 ;  /* 0x000000070006ac82 */ /* 0x000fe40008000000 */
[----:B------:R-:W2:Y:S02]  /*4fd0*/  @!UP2 LDCU UR4, c[0x0][0xb20] ;  /* 0x00016400ff04a7ac */ /* 0x000ea40008000800 */
[----:B--2---:R-:W-:Y:S04]  /*4fe0*/  @!UP2 USHF.R.U32.HI UR6, URZ, UR4, UR6 ;  /* 0x00000004ff06a299 */ /* 0x004fe80008011606 */
[----:B------:R-:W-:Y:S04]  /*4ff0*/  @!UP2 USEL UR6, UR13, UR6, !UP0 ;  /* 0x000000060d06a287 */ /* 0x000fe8000c000000 */
[----:B------:R-:W-:Y:S02]  /*5000*/  @!UP2 UIADD3 UR4, UPT, UPT, -UR8, UR6, URZ ;  /* 0x000000060804a290 */ /* 0x000fe4000fffe1ff */
[----:B------:R-:W-:Y:S02]  /*5010*/  @!UP2 UIADD3 UR6, UPT, UPT, UR8, -UR6, URZ ;  /* 0x800000060806a290 */ /* 0x000fe4000fffe0ff */
[----:B------:R-:W-:Y:S02]  /*5020*/  @!UP2 UIMAD UR14, UR4, UR5, UR14 ;  /* 0x00000005040ea2a4 */ /* 0x000fe4000f8e020e */
[----:B------:R-:W-:Y:S01]  /*5030*/  @!UP2 UIMAD UR13, UR6, UR22, UR13 ;  /* 0x00000016060da2a4 */ /* 0x000fe2000f8e020d */
[----:B------:R-:W-:Y:S11]  /*5040*/  BRA.U UP3, `(.L_x_91) ;  /* 0x0000000103107547 */ /* 0x000ff6000b800000 */
[----:B-1----:R-:W-:Y:S04]  /*5050*/  MOV R0, UR37 ;  /* 0x0000002500007c02 */ /* 0x002fe80008000f00 */
[----:B------:R-:W-:Y:S04]  /*5060*/  SHF.L.U32 R9, R0, 0x1f, RZ ;  /* 0x0000001f00097819 */ /* 0x000fe800000006ff */
[----:B------:R-:W1:Y:S02]  /*5070*/  SYNCS.PHASECHK.TRANS64.TRYWAIT P2, [UR24+0x88], R9 ;  /* 0x00008809ff0075a7 */ /* 0x000e640008041118 */
[----:B-1----:R-:W-:Y:S05]  /*5080*/  @!P2 BRA `(.L_x_92) ;  /* 0x0000003c00a4a947 */ /* 0x002fea0003800000 */
.L_x_91:
[----:B------:R-:W-:Y:S05]  /*5090*/  @!P1 BRA `(.L_x_93) ;  /* 0x0000000000309947 */ /* 0x000fea0003800000 */
[----:B----4-:R-:W-:Y:S01]  /*50a0*/  ISETP.NE.U32.AND P1, PT, R2, RZ, PT ;  /* 0x000000ff0200720c */ /* 0x010fe20003f25070 */
[----:B------:R-:W2:Y:S01]  /*50b0*/  LDCU.64 UR4, c[0x0][0x358] ;  /* 0x00006b00ff0477ac */ /* 0x000ea20008000a00 */
[----:B------:R-:W-:Y:S02]  /*50c0*/  IMAD.MOV.U32 R84, RZ, RZ, 0x1 ;  /* 0x00000001ff547424 */ /* 0x000fe400078e00ff */
[----:B------:R-:W-:Y:S11]  /*50d0*/  ISETP.NE.AND.EX P1, PT, R3, RZ, PT, P1 ;  /* 0x000000ff0300720c */ /* 0x000ff60003f25310 */
[----:B------:R-:W-:Y:S02]  /*50e0*/  @!UPT UIADD3 URZ, UPT, UPT, URZ, URZ, URZ ;  /* 0x000000fffffff290 */ /* 0x000fe4000fffe0ff */
[----:B-1----:R-:W1:Y:S01]  /*50f0*/  @P1 LDC.64 R8, c[0x0][0x888] ;  /* 0x00022200ff081b82 */ /* 0x002e620000000a00 */
[----:B------:R-:W-:Y:S04]  /*5100*/  @P1 IMAD R0, R4, UR36, RZ ;  /* 0x0000002404001c24 */ /* 0x000fe8000f8e02ff */
[----:B-1----:R-:W-:Y:S04]  /*5110*/  @P1 IMAD.WIDE R8, R0, 0x4, R8 ;  /* 0x0000000400081825 */ /* 0x002fe800078e0208 */
[----:B------:R-:W-:Y:S01]  /*5120*/  HFMA2 R0, -RZ, RZ, 0, 5.9604644775390625e-08 ;  /* 0x00000001ff007431 */ /* 0x000fe200000001ff */
[----:B--2--5:R2:W5:Y:S04]  /*5130*/  @P1 LDG.E R41, desc[UR4][R8.64] ;  /* 0x0000000408291981 */ /* 0x024568000c1e1900 */
[----:B------:R-:W-:Y:S01]  /*5140*/  @!P1 PRMT R84, R0, 0x7610, R84 ;  /* 0x0000761000549816 */ /* 0x000fe20000000054 */
[----:B--2---:R-:W3:Y:S06]  /*5150*/  @!P1 LDC R41, c[0x0][0x880] ;  /* 0x00022000ff299b82 */ /* 0x004eec0000000800 */
.L_x_93:
[----:B---3-5:R-:W-:Y:S01]  /*5160*/  @!P0 FSETP.EQ.AND P1, PT, R41, RZ, PT ;  /* 0x000000ff2900820b */ /* 0x028fe20003f22000 */
[----:B------:R-:W-:Y:S01]  /*5170*/  @!UPT UIADD3 URZ, UPT, UPT, URZ, URZ, URZ ;  /* 0x000000fffffff290 */ /* 0x000fe2000fffe0ff */
[----:B------:R-:W-:Y:S11]  /*5180*/  @!P0 BRA `(.L_x_94) ;  /* 0x0000000000188947 */ /* 0x000ff60003800000 */
[----:B------:R-:W-:Y:S02]  /*5190*/  LOP3.LUT P0, RZ, R84, 0xff, RZ, 0xc0, !PT ;  /* 0x000000ff54ff7812 */ /* 0x000fe4000780c0ff */
[----:B----4-:R-:W-:Y:S04]  /*51a0*/  ISETP.NE.U32.AND P1, PT, R2, RZ, PT ;  /* 0x000000ff0200720c */ /* 0x010fe80003f25070 */
[----:B------:R-:W-:Y:S04]  /*51b0*/  ISETP.NE.AND.EX P1, PT, R3, RZ, PT, P1 ;  /* 0x000000ff0300720c */ /* 0x000fe80003f25310 */
[----:B------:R-:W-:Y:S03]  /*51c0*/  PLOP3.LUT P1, PT, P1, PT, PT, 0x8, 0x80 ;  /* 0x000000000080781c */ /* 0x000fe60000f2e170 */
[----:B------:R-:W-:Y:S11]  /*51d0*/  @P0 FSETP.EQ.AND P1, PT, R41, RZ, PT ;  /* 0x000000ff2900020b */ /* 0x000ff60003f22000 */
[----:B------:R-:W-:Y:S02]  /*51e0*/  @!UPT UIADD3 URZ, UPT, UPT, URZ, URZ, URZ ;  /* 0x000000fffffff290 */ /* 0x000fe4000fffe0ff */
.L_x_94:
[----:B------:R-:W-:Y:S01]  /*51f0*/  ULEA UR4, UR12, UR24, 0x3 ;  /* 0x000000180c047291 */ /* 0x000fe2000f8e18ff */
[----:B-1----:R-:W-:Y:S02]  /*5200*/  SHF.L.U32 R9, R15, 0x1f, RZ ;  /* 0x0000001f0f097819 */ /* 0x002fe400000006ff */
[----:B------:R-:W-:Y:S04]  /*5210*/  ELECT P0, URZ, PT ;  /* 0x0000000000ff782f */ /* 0x000fe80003800000 */
[----:B------:R-:W-:Y:S02]  /*5220*/  PLOP3.LUT P1, PT, P1, P0, PT, 0xf2, 0x2f ;  /* 0x00000000002f781c */ /* 0x000fe40000f21e72 */
[----:B------:R-:W1:Y:S11]  /*5230*/  SYNCS.PHASECHK.TRANS64.TRYWAIT P2, [UR4+0x68], R9 ;  /* 0x00006809ff0075a7 */ /* 0x000e760008041104 */
[----:B------:R-:W-:Y:S05]  /*5240*/  @!P1 IADD3 R8, P0, PT, R16, 0x580, RZ ;  /* 0x0000058010089810 */ /* 0x000fea0007f1e0ff */
[----:B------:R-:W-:Y:S01]  /*5250*/  @!P1 IMAD.X R6, RZ, RZ, R17, P0 ;  /* 0x000000ffff069224 */ /* 0x000fe200000e0611 */
[----:B-1----:R-:W-:Y:S07]  /*5260*/  @!P2 BRA `(.L_x_95) ;  /* 0x0000003c0044a947 */ /* 0x002fee0003800000 */
.L_x_171:
[----:B------:R-:W-:Y:S01]  /*5270*/  @!P1 R2UR UR7, R6 ;  /* 0x00000000060792ca */ /* 0x000fe200000e0000 */
[----:B------:R-:W-:Y:S01]  /*5280*/  UIADD3 UR5, UPT, UPT, UR12, 0x1, URZ ;  /* 0x000000010c057890 */ /* 0x000fe2000fffe0ff */
[----:B------:R-:W-:Y:S01]  /*5290*/  @!P1 R2UR UR6, R8 ;  /* 0x00000000080692ca */ /* 0x000fe200000e0000 */
[----:B------:R-:W-:Y:S01]  /*52a0*/  UIADD3 UR9, UPT, UPT, UR4, 0x50, URZ ;  /* 0x0000005004097890 */ /* 0x000fe2000fffe0ff */
[----:B------:R-:W-:Y:S01]  /*52b0*/  @!P1 IMAD.MOV.U32 R6, RZ, RZ, 0x2000 ;  /* 0x00002000ff069424 */ /* 0x000fe200078e00ff */
[----:B------:R-:W-:Y:S01]  /*52c0*/  UISETP.NE.AND UP0, UPT, UR5, 0x3, UPT ;  /* 0x000000030500788c */ /* 0x000fe2000bf05270 */
[----:B------:R-:W-:Y:S01]  /*52d0*/  VIADD R14, R14, 0x1 ;  /* 0x000000010e0e7836 */ /* 0x000fe20000000000 */
[----:B------:R-:W-:Y:S01]  /*52e0*/  UMOV UR22, 0x0 ;  /* 0x0000000000167882 */ /* 0x000fe20000000000 */
[----:B------:R-:W-:Y:S01]  /*52f0*/  UMOV UR23, 0x10000000 ;  /* 0x1000000000177882 */ /* 0x000fe20000000000 */
[----:B------:R-:W-:Y:S04]  /*5300*/  UPRMT UR20, UR55, 0x654, UR9 ;  /* 0x0000065437147896 */ /* 0x000fe80008000009 */
[----:B-1----:R-:W-:Y:S01]  /*5310*/  IMAD.U32 R9, RZ, RZ, UR7 ;  /* 0x00000007ff097e24 */ /* 0x002fe2000f8e00ff */
[----:B------:R-:W-:Y:S01]  /*5320*/  USEL UR7, URZ, 0x1, UP0 ;  /* 0x00000001ff077887 */ /* 0x000fe20008000000 */
[----:B------:R-:W-:Y:S01]  /*5330*/  IMAD.U32 R8, RZ, RZ, UR6 ;  /* 0x00000006ff087e24 */ /* 0x000fe2000f8e00ff */
[----:B------:R-:W-:Y:S02]  /*5340*/  USEL UR6, UR5, URZ, UP0 ;  /* 0x000000ff05067287 */ /* 0x000fe40008000000 */
[----:B------:R-:W-:Y:S01]  /*5350*/  VOTEU.ALL UP0, P1 ;  /* 0x0000000000ff7886 */ /* 0x000fe20000800000 */
[----:B------:R-:W-:Y:S02]  /*5360*/  @!P1 R2UR UR19, R9 ;  /* 0x00000000091392ca */ /* 0x000fe400000e0000 */
[----:B------:R-:W-:Y:S02]  /*5370*/  @!P1 R2UR UR18, R8 ;  /* 0x00000000081292ca */ /* 0x000fe400000e0000 */
[----:B------:R-:W-:Y:S01]  /*5380*/  @!UP0 ULEA UR5, UR12, UR24, 0xd ;  /* 0x000000180c058291 */ /* 0x000fe2000f8e68ff */
[----:B------:R-:W-:Y:S02]  /*5390*/  LOP3.LUT R15, R15, UR7, RZ, 0x3c, !PT ;  /* 0x000000070f0f7c12 */ /* 0x000fe4000f8e3cff */
[----:B------:R-:W-:Y:S01]  /*53a0*/  UMOV UR12, UR36 ;  /* 0x00000024000c7c82 */ /* 0x000fe20008000000 */
[----:B------:R-:W-:Y:S01]  /*53b0*/  @!UP0 UIADD3 UR8, UPT, UPT, UR5, 0x200, URZ ;  /* 0x0000020005088890 */ /* 0x000fe2000fffe0ff */
[----:B------:R-:W-:Y:S01]  /*53c0*/  SHF.L.U32 R0, R15, 0x1f, RZ ;  /* 0x0000001f0f007819 */ /* 0x000fe200000006ff */
[----:B------:R-:W-:Y:S01]  /*53d0*/  VOTEU.ALL UP0, P1 ;  /* 0x0000000000ff7886 */ /* 0x000fe20000800000 */
[----:B------:R-:W-:Y:S06]  /*53e0*/  ULEA UR5, UR6, UR24, 0x3 ;  /* 0x0000001806057291 */ /* 0x000fec000f8e18ff */
[----:B------:R1:W-:Y:S01]  /*53f0*/  @!UP0 UTMALDG.3D [UR8], [UR18], desc[UR22] ;  /* 0x00001608120085b4 */ /* 0x0003e20008011000 */
[----:B------:R1:W-:Y:S01]  /*5400*/  @!P1 SYNCS.ARRIVE.TRANS64.RED.A0TR RZ, [UR4+0x50], R6 ;  /* 0x00005006ffff99a7 */ /* 0x0003e20008300404 */
[----:B------:R-:W-:Y:S01]  /*5410*/  SYNCS.ARRIVE.TRANS64.RED.A1T0 RZ, [UR20], RZ ;  /* 0x000000ffffff79a7 */ /* 0x000fe20008100414 */
[----:B------:R-:W2:Y:S02]  /*5420*/  SYNCS.PHASECHK.TRANS64.TRYWAIT P0, [UR5+0x68], R0 ;  /* 0x00006800ff0075a7 */ /* 0x000ea40008001105 */
[----:B-12---:R-:W-:Y:S05]  /*5430*/  @!P0 BRA `(.L_x_96) ;  /* 0x0000003800e88947 */ /* 0x006fea0003800000 */
.L_x_173:
[----:B------:R-:W-:Y:S01]  /*5440*/  UIADD3 UR9, UPT, UPT, UR5, 0x50, URZ ;  /* 0x0000005005097890 */ /* 0x000fe2000fffe0ff */
[----:B------:R-:W-:Y:S01]  /*5450*/  @!P1 IADD3 R6, P0, PT, R16, 0x580, RZ ;  /* 0x0000058010069810 */ /* 0x000fe20007f1e0ff */
[----:B------:R-:W-:Y:S01]  /*5460*/  UPLOP3.LUT UP3, UPT, UPT, UPT, UPT, 0x80, 0x8 ;  /* 0x000000000008789c */ /* 0x000fe20003f6f070 */
[----:B------:R-:W-:Y:S01]  /*5470*/  R2UR UR23, R86 ;  /* 0x00000000561772ca */ /* 0x000fe200000e0000 */
[----:B------:R-:W-:Y:S01]  /*5480*/  UMOV UR20, 0x0 ;  /* 0x0000000000147882 */ /* 0x000fe20000000000 */
[----:B------:R-:W-:Y:S01]  /*5490*/  @!P1 R2UR UR7, R6 ;  /* 0x00000000060792ca */ /* 0x000fe200000e0000 */
[----:B-1----:R-:W-:Y:S01]  /*54a0*/  @!P1 IMAD.X R0, RZ, RZ, R17, P0 ;  /* 0x000000ffff009224 */ /* 0x002fe200000e0611 */
[----:B------:R-:W-:Y:S01]  /*54b0*/  UMOV UR21, 0x10000000 ;  /* 0x1000000000157882 */ /* 0x000fe20000000000 */
[----:B------:R-:W-:Y:S01]  /*54c0*/  UMOV UR12, UR36 ;  /* 0x00000024000c7c82 */ /* 0x000fe20008000000 */
[----:B------:R-:W-:Y:S01]  /*54d0*/  VOTEU.ALL UP0, P1 ;  /* 0x0000000000ff7886 */ /* 0x000fe20000800000 */
[----:B------:R-:W-:Y:S01]  /*54e0*/  R2UR UR22, R87 ;  /* 0x00000000571672ca */ /* 0x000fe200000e0000 */
[----:B------:R-:W-:Y:S01]  /*54f0*/  UMOV UR36, UR27 ;  /* 0x0000001b00247c82 */ /* 0x000fe20008000000 */
[----:B------:R-:W-:Y:S02]  /*5500*/  @!P1 R2UR UR4, R0 ;  /* 0x00000000000492ca */ /* 0x000fe400000e0000 */
[----:B------:R-:W-:Y:S01]  /*5510*/  @!UP0 UIADD3 UR10, UPT, UPT, UR10, 0x20, URZ ;  /* 0x000000200a0a8890 */ /* 0x000fe2000fffe0ff */
[C---:B------:R-:W-:Y:S01]  /*5520*/  ISETP.NE.AND P0, PT, R14.reuse, 0x2, PT ;  /* 0x000000020e00780c */ /* 0x040fe20003f05270 */
[----:B------:R-:W-:Y:S02]  /*5530*/  UIADD3 UR26, UPT, UPT, UR13, UR23, URZ ;  /* 0x000000170d1a7290 */ /* 0x000fe4000fffe0ff */
[----:B------:R-:W-:Y:S01]  /*5540*/  IMAD.U32 R8, RZ, RZ, UR7 ;  /* 0x00000007ff087e24 */ /* 0x000fe2000f8e00ff */
[----:B------:R-:W-:Y:S02]  /*5550*/  SEL R0, RZ, 0x1, P0 ;  /* 0x00000001ff007807 */ /* 0x000fe40000000000 */
[----:B------:R-:W-:Y:S02]  /*5560*/  SEL R14, R14, RZ, P0 ;  /* 0x000000ff0e0e7207 */ /* 0x000fe40000000000 */
[----:B------:R-:W-:Y:S01]  /*5570*/  @!P1 R2UR UR18, R8 ;  /* 0x00000000081292ca */ /* 0x000fe200000e0000 */
[----:B------:R-:W-:Y:S01]  /*5580*/  UIADD3 UR25, UPT, UPT, UR14, UR22, URZ ;  /* 0x000000160e197290 */ /* 0x000fe2000fffe0ff */
[----:B------:R-:W-:Y:S01]  /*5590*/  IMAD.U32 R9, RZ, RZ, UR4 ;  /* 0x00000004ff097e24 */ /* 0x000fe2000f8e00ff */
[----:B------:R-:W-:Y:S01]  /*55a0*/  @!UP0 ULEA UR4, UR6, UR24, 0xd ;  /* 0x0000001806048291 */ /* 0x000fe2000f8e68ff */
[----:B------:R-:W-:Y:S03]  /*55b0*/  LOP3.LUT R13, R13, R0, RZ, 0x3c, !PT ;  /* 0x000000000d0d7212 */ /* 0x000fe600078e3cff */
[----:B------:R-:W-:Y:S01]  /*55c0*/  @!P1 R2UR UR19, R9 ;  /* 0x00000000091392ca */ /* 0x000fe200000e0000 */
[----:B------:R-:W-:Y:S01]  /*55d0*/  @!UP0 UIADD3 UR8, UPT, UPT, UR4, 0x200, URZ ;  /* 0x0000020004088890 */ /* 0x000fe2000fffe0ff */
[----:B------:R-:W-:Y:S01]  /*55e0*/  VOTEU.ALL UP0, P1 ;  /* 0x0000000000ff7886 */ /* 0x000fe20000800000 */
[----:B------:R-:W-:Y:S10]  /*55f0*/  UPRMT UR4, UR55, 0x654, UR9 ;  /* 0x0000065437047896 */ /* 0x000ff40008000009 */
[----:B------:R1:W-:Y:S01]  /*5600*/  @!UP0 UTMALDG.3D [UR8], [UR18], desc[UR20] ;  /* 0x00001408120085b4 */ /* 0x0003e20008011000 */
[----:B------:R3:W-:Y:S01]  /*5610*/  @!P1 SYNCS.ARRIVE.TRANS64.RED.A0TR RZ, [UR5+0x50], R7 ;  /* 0x00005007ffff99a7 */ /* 0x0007e20008300405 */
[----:B------:R-:W-:Y:S01]  /*5620*/  SYNCS.ARRIVE.TRANS64.RED.A1T0 RZ, [UR4], RZ ;  /* 0x000000ffffff79a7 */ /* 0x000fe20008100404 */
[----:B------:R-:W-:Y:S04]  /*5630*/  UIADD3 UR4, UPT, UPT, UR6, 0x1, URZ ;  /* 0x0000000106047890 */ /* 0x000fe8000fffe0ff */
[----:B------:R-:W-:Y:S04]  /*5640*/  UISETP.NE.AND UP0, UPT, UR4, 0x3, UPT ;  /* 0x000000030400788c */ /* 0x000fe8000bf05270 */
[----:B------:R-:W-:Y:S06]  /*5650*/  USEL UR5, URZ, 0x1, UP0 ;  /* 0x00000001ff057887 */ /* 0x000fec0008000000 */
[----:B------:R-:W-:Y:S01]  /*5660*/  LOP3.LUT R15, R15, UR5, RZ, 0x3c, !PT ;  /* 0x000000050f0f7c12 */ /* 0x000fe2000f8e3cff */
[----:B-1----:R-:W-:Y:S01]  /*5670*/  USEL UR12, UR4, URZ, UP0 ;  /* 0x000000ff040c7287 */ /* 0x002fe20008000000 */
[----:B------:R-:W-:Y:S11]  /*5680*/  BRA.U UP1, `(.L_x_97) ;  /* 0xfffffff101f07547 */ /* 0x000ff6000b83ffff */
[----:B------:R-:W-:Y:S01]  /*5690*/  UIADD3 UR24, UPT, UPT, UR24, 0x68, URZ ;  /* 0x0000006818187890 */ /* 0x000fe2000fffe0ff */
[----:B----4-:R-:W-:-:S03]  /*56a0*/  SHF.L.U32 R3, R15, 0x1f, RZ ;  /* 0x0000001f0f037819 */ /* 0x010fc600000006ff */
[----:B------:R-:W-:-:S09]  /*56b0*/  ULEA UR4, UR12, UR24, 0x3 ;  /* 0x000000180c047291 */ /* 0x000fd2000f8e18ff */
[----:B------:R-:W1:Y:S02]  /*56c0*/  SYNCS.PHASECHK.TRANS64.TRYWAIT P0, [UR4], R3 ;  /* 0x00000003ff0075a7 */ /* 0x000e640008001104 */
[----:B-1----:R-:W-:Y:S05]  /*56d0*/  @!P0 BRA `(.L_x_98) ;  /* 0x0000003800588947 */ /* 0x002fea0003800000 */
.L_x_175:
        /* <DEDUP_REMOVED lines=9> */
.L_x_177:
        /* <DEDUP_REMOVED lines=8> */
.L_x_100:
[----:B-1----:R1:W2:Y:S02]  /*57f0*/  SYNCS.PHASECHK.TRANS64.TRYWAIT P0, [R0+URZ], R3 ;  /* 0x00000003000075a7 */ /* 0x0022a400080011ff */
[----:B--2---:R-:W-:Y:S05]  /*5800*/  @!P0 NANOSLEEP.SYNCS 0x989680 ;  /* 0x009896800000895d */ /* 0x004fea0003900000 */
[----:B------:R-:W2:Y:S02]  /*5810*/  @!P0 SYNCS.PHASECHK.TRANS64 P0, [R0+URZ], R3 ;  /* 0x00000003000085a7 */ /* 0x000ea400080010ff */
[----:B--2---:R-:W-:Y:S05]  /*5820*/  @P0 EXIT ;  /* 0x000000000000094d */ /* 0x004fea0003800000 */
[----:B------:R-:W-:Y:S05]  /*5830*/  BRA `(.L_x_100) ;  /* 0xfffffffc00ec7947 */ /* 0x000fea000383ffff */
.L_x_88:
[----:B------:R-:W-:-:S06]  /*5840*/  UISETP.GE.AND UP0, UPT, UR18, 0x4, UPT ;  /* 0x000000041200788c */ /* 0x000fcc000bf06270 */
[----:B------:R-:W-:-:S13]  /*5850*/  PLOP3.LUT P0, PT, PT, PT, UP0, 0x80, 0x8 ;  /* 0x000000000008781c */ /* 0x000fda0003f0f008 */
[----:B------:R-:W-:Y:S05]  /*5860*/  @!P0 EXIT ;  /* 0x000000000000894d */ /* 0x000fea0003800000 */
[----:B------:R-:W-:Y:S01]  /*5870*/  BAR.SYNC.DEFER_BLOCKING 0x6, 0xa0 ;  /* 0x0182800000007b1d */ /* 0x000fe20000010000 */
[C---:B------:R-:W-:Y:S01]  /*5880*/  IMAD.SHL.U32 R2, R92.reuse, 0x20, RZ ;  /* 0x000000205c027824 */ /* 0x040fe200078e00ff */
[C---:B------:R-:W-:Y:S01]  /*5890*/  LOP3.LUT R93, R92.reuse, 0x2, RZ, 0xc0, !PT ;  /* 0x000000025c5d7812 */ /* 0x040fe200078ec0ff */
[C---:B------:R-:W-:Y:S01]  /*58a0*/  IMAD.SHL.U32 R97, R92.reuse, 0x4, RZ ;  /* 0x000000045c617824 */ /* 0x040fe200078e00ff */
[C---:B------:R-:W-:Y:S01]  /*58b0*/  LOP3.LUT R98, R92.reuse, 0x60, RZ, 0xc0, !PT ;  /* 0x000000605c627812 */ /* 0x040fe200078ec0ff */
[----:B------:R-:W-:Y:S01]  /*58c0*/  IMAD.U32 R37, R92, 0x10000, RZ ;  /* 0x000100005c257824 */ /* 0x000fe200078e00ff */
[----:B------:R-:W-:Y:S01]  /*58d0*/  UMOV UR47, 0x400 ;  /* 0x00000400002f7882 */ /* 0x000fe20000000000 */
[----:B------:R-:W1:Y:S01]  /*58e0*/  LDCU.64 UR4, c[0x0][0x890] ;  /* 0x00011200ff0477ac */ /* 0x000e620008000a00 */
[----:B------:R-:W2:Y:S01]  /*58f0*/  LDC.64 R78, c[0x0][0x8b0] ;  /* 0x00022c00ff4e7b82 */ /* 0x000ea20000000a00 */
[----:B------:R-:W-:Y:S01]  /*5900*/  LOP3.LUT R4, R2, 0xc0, RZ, 0xc0, !PT ;  /* 0x000000c002047812 */ /* 0x000fe200078ec0ff */
[----:B------:R-:W-:Y:S01]  /*5910*/  HFMA2 R36, -RZ, RZ, 0, 0 ;  /* 0x00000000ff247431 */ /* 0x000fe200000001ff */
[----:B------:R-:W-:Y:S01]  /*5920*/  ULEA UR47, UR55, UR47, 0x18 ;  /* 0x0000002f372f7291 */ /* 0x000fe2000f8ec0ff */
[----:B------:R-:W-:-:S02]  /*5930*/  LOP3.LUT R92, R92, 0x4, RZ, 0xc0, !PT ;  /* 0x000000045c5c7812 */ /* 0x000fc400078ec0ff */
[----:B------:R-:W-:Y:S02]  /*5940*/  CS2R R94, SRZ ;  /* 0x00000000005e7805 */ /* 0x000fe4000001ff00 */
[----:B------:R-:W-:Y:S01]  /*5950*/  LOP3.LUT R97, R4, 0x18, R97, 0xf8, !PT ;  /* 0x0000001804617812 */ /* 0x000fe200078ef861 */
[----:B------:R-:W-:Y:S01]  /*5960*/  IMAD.MOV.U32 R91, RZ, RZ, RZ ;  /* 0x000000ffff5b7224 */ /* 0x000fe200078e00ff */
[----:B------:R-:W3:Y:S01]  /*5970*/  LDC.64 R76, c[0x0][0x8a8] ;  /* 0x00022a00ff4c7b82 */ /* 0x000ee20000000a00 */
[----:B------:R-:W-:Y:S01]  /*5980*/  LOP3.LUT R37, R37, 0x600000, RZ, 0xc0, !PT ;  /* 0x0060000025257812 */ /* 0x000fe200078ec0ff */
[----:B------:R-:W-:Y:S01]  /*5990*/  IMAD.MOV R93, RZ, RZ, -R93 ;  /* 0x000000ffff5d7224 */ /* 0x000fe200078e0a5d */
[C---:B------:R-:W-:Y:S01]  /*59a0*/  IADD3 R96, PT, PT, -R92.reuse, 0x2, RZ ;  /* 0x000000025c607810 */ /* 0x040fe20007ffe1ff */
[----:B------:R-:W4:Y:S01]  /*59b0*/  LDCU UR63, c[0x0][0x370] ;  /* 0x00006e00ff3f77ac */ /* 0x000f220008000800 */
[----:B------:R-:W-:Y:S02]  /*59c0*/  LOP3.LUT R97, R97, 0xf20, R2, 0xf8, !PT ;  /* 0x00000f2061617812 */ /* 0x000fe400078ef802 */
[----:B------:R-:W-:Y:S01]  /*59d0*/  IADD3 R92, PT, PT, -R92, RZ, RZ ;  /* 0x000000ff5c5c7210 */ /* 0x000fe20007ffe1ff */
[----:B------:R-:W4:Y:S01]  /*59e0*/  LDS R0, [UR47+0x140] ;  /* 0x0001402fff007984 */ /* 0x000f220008000800 */
[----:B-1----:R-:W-:Y:S01]  /*59f0*/  IMAD.U32 R100, RZ, RZ, UR4 ;  /* 0x00000004ff647e24 */ /* 0x002fe2000f8e00ff */
[----:B------:R-:W-:Y:S01]  /*5a00*/  UIADD3 UR4, UPT, UPT, UR47, 0x200, URZ ;  /* 0x000002002f047890 */ /* 0x000fe2000fffe0ff */
[----:B------:R-:W-:Y:S01]  /*5a10*/  IMAD.U32 R99, RZ, RZ, UR5 ;  /* 0x00000005ff637e24 */ /* 0x000fe2000f8e00ff */
[----:B------:R-:W-:Y:S01]  /*5a20*/  UMOV UR54, 0x1 ;  /* 0x0000000100367882 */ /* 0x000fe20000000000 */
[----:B------:R-:W-:Y:S01]  /*5a30*/  IMAD.SHL.U32 R96, R96, 0x10, RZ ;  /* 0x0000001060607824 */ /* 0x000fe200078e00ff */
[----:B------:R-:W-:Y:S01]  /*5a40*/  UMOV UR46, URZ ;  /* 0x000000ff002e7c82 */ /* 0x000fe20008000000 */
[----:B------:R-:W1:Y:S01]  /*5a50*/  LDCU UR43, c[0x0][0xb0c] ;  /* 0x00016180ff2b77ac */ /* 0x000e620008000800 */
[----:B------:R-:W-:Y:S01]  /*5a60*/  IMAD.U32 R102, RZ, RZ, UR4 ;  /* 0x00000004ff667e24 */ /* 0x000fe2000f8e00ff */
[----:B------:R-:W-:Y:S01]  /*5a70*/  LEA R97, R97, UR4, 0x1 ;  /* 0x0000000461617c11 */ /* 0x000fe2000f8e08ff */
[----:B------:R-:W1:Y:S01]  /*5a80*/  LDCU UR39, c[0x0][0xb30] ;  /* 0x00016600ff2777ac */ /* 0x000e620008000800 */
[----:B------:R-:W1:Y:S01]  /*5a90*/  LDCU.64 UR60, c[0x0][0x888] ;  /* 0x00011100ff3c77ac */ /* 0x000e620008000a00 */
[----:B------:R-:W1:Y:S01]  /*5aa0*/  LDCU.64 UR40, c[0x0][0xb28] ;  /* 0x00016500ff2877ac */ /* 0x000e620008000a00 */
[----:B------:R-:W1:Y:S01]  /*5ab0*/  LDCU.128 UR56, c[0x0][0xb10] ;  /* 0x00016200ff3877ac */ /* 0x000e620008000c00 */
[----:B------:R-:W1:Y:S01]  /*5ac0*/  LDCU UR62, c[0x0][0x374] ;  /* 0x00006e80ff3e77ac */ /* 0x000e620008000800 */
[----:B------:R-:W-:Y:S01]  /*5ad0*/  UMOV UR53, URZ ;  /* 0x000000ff00357c82 */ /* 0x000fe20008000000 */
[----:B------:R-:W-:Y:S01]  /*5ae0*/  UMOV UR52, URZ ;  /* 0x000000ff00347c82 */ /* 0x000fe20008000000 */
[----:B-1234-:R-:W-:-:S07]  /*5af0*/  IMAD.IADD R37, R0, 0x1, R37 ;  /* 0x0000000100257824 */ /* 0x01efce00078e0225 */
.L_x_131:
[C---:B------:R-:W-:Y:S02]  /*5b00*/  LEA R0, R91.reuse, UR47, 0x3 ;  /* 0x0000002f5b007c11 */ /* 0x040fe4000f8e18ff */
[----:B------:R-:W-:Y:S02]  /*5b10*/  SHF.L.U32 R3, R94, 0x1f, RZ ;  /* 0x0000001f5e037819 */ /* 0x000fe400000006ff */
[----:B------:R-:W-:Y:S02]  /*5b20*/  LEA R5, R91, UR47, 0x4 ;  /* 0x0000002f5b057c11 */ /* 0x000fe4000f8e20ff */
[----:B-1----:R-:W1:Y:S02]  /*5b30*/  SYNCS.PHASECHK.TRANS64.TRYWAIT P0, [R0+URZ+0x90], R3 ;  /* 0x00009003000075a7 */ /* 0x002e6400080011ff */
[----:B-1----:R-:W-:Y:S05]  /*5b40*/  @!P0 BRA `(.L_x_101) ;  /* 0x00000034006c8947 */ /* 0x002fea0003800000 */
.L_x_178:
[----:B------:R-:W-:Y:S01]  /*5b50*/  R2UR UR7, R101 ;  /* 0x00000000650772ca */ /* 0x000fe200000e0000 */
[----:B------:R-:W2:Y:S01]  /*5b60*/  LDS.128 R4, [R5+0x120] ;  /* 0x0001200005047984 */ /* 0x000ea20000000c00 */
[----:B-1----:R-:W-:Y:S01]  /*5b70*/  VIADD R0, R0, 0xa0 ;  /* 0x000000a000007836 */ /* 0x002fe20000000000 */
[----:B------:R-:W-:Y:S04]  /*5b80*/  UISETP.GE.AND UP0, UPT, UR42, 0x1, UPT ;  /* 0x000000012a00788c */ /* 0x000fe8000bf06270 */
[----:B------:R-:W-:Y:S01]  /*5b90*/  PRMT R0, RZ, 0x654, R0 ;  /* 0x00000654ff007816 */ /* 0x000fe20000000000 */
[----:B------:R-:W-:Y:S01]  /*5ba0*/  @!PT LDS RZ, [RZ] ;  /* 0x00000000fffff984 */ /* 0x000fe20000000800 */
[----:B------:R-:W-:Y:S01]  /*5bb0*/  @!PT LDS RZ, [RZ] ;  /* 0x00000000fffff984 */ /* 0x000fe20000000800 */
[----:B------:R-:W-:Y:S01]  /*5bc0*/  @!PT LDS RZ, [RZ] ;  /* 0x00000000fffff984 */ /* 0x000fe20000000800 */
[----:B------:R-:W-:Y:S01]  /*5bd0*/  @!PT LDS RZ, [RZ] ;  /* 0x00000000fffff984 */ /* 0x000fe20000000800 */
[----:B------:R1:W-:Y:S06]  /*5be0*/  MEMBAR.ALL.CTA ;  /* 0x0000000000007992 */ /* 0x0003ec0000008000 */
[----:B-1----:R-:W1:Y:S02]  /*5bf0*/  FENCE.VIEW.ASYNC.S ;  /* 0x00000000000073c6 */ /* 0x002e640000000000 */
[----:B-1----:R1:W-:Y:S01]  /*5c00*/  SYNCS.ARRIVE.TRANS64.RED.A1T0 RZ, [R0+URZ], RZ ;  /* 0x000000ff00ff79a7 */ /* 0x0023e200081004ff */
[----:B--2---:R-:W-:Y:S11]  /*5c10*/  LOP3.LUT P0, RZ, R6, 0x1, RZ, 0xc0, !PT ;  /* 0x0000000106ff7812 */ /* 0x004ff6000780c0ff */
[----:B------:R-:W-:Y:S02]  /*5c20*/  @!UPT UIADD3 URZ, UPT, UPT, URZ, URZ, URZ ;  /* 0x000000fffffff290 */ /* 0x000fe4000fffe0ff */
[----:B------:R-:W-:Y:S01]  /*5c30*/  VOTEU.ANY UP1, P0 ;  /* 0x0000000000ff7886 */ /* 0x000fe20000020100 */
[----:B------:R-:W-:Y:S01]  /*5c40*/  PLOP3.LUT P0, PT, PT, PT, UP1, 0x80, 0x8 ;  /* 0x000000000008781c */ /* 0x000fe20003f0f018 */
[----:B------:R-:W-:Y:S06]  /*5c50*/  UP2UR UR4, UPR, URZ, 0x2 ;  /* 0x00000002ff047883 */ /* 0x000fec0008000000 */
[----:B------:R-:W-:Y:S06]  /*5c60*/  IMAD.U32 R103, RZ, RZ, UR4 ;  /* 0x00000004ff677e24 */ /* 0x000fec000f8e00ff */
[----:B------:R-:W-:Y:S02]  /*5c70*/  @P0 SHF.R.U32.HI R2, RZ, 0x10, R5 ;  /* 0x00000010ff020819 */ /* 0x000fe40000011605 */
[----:B------:R-:W-:Y:S02]  /*5c80*/  @P0 MOV R3, R4 ;  /* 0x0000000400030202 */ /* 0x000fe40000000f00 */
[----:B------:R-:W-:Y:S02]  /*5c90*/  @P0 R2UR UR4, R2 ;  /* 0x00000000020402ca */ /* 0x000fe400000e0000 */
[----:B------:R-:W-:Y:S02]  /*5ca0*/  @P0 LOP3.LUT R4, R5, 0xffff, RZ, 0xc0, !PT ;  /* 0x0000ffff05040812 */ /* 0x000fe400078ec0ff */
[----:B------:R-:W-:Y:S02]  /*5cb0*/  @P0 R2UR UR6, R3 ;  /* 0x00000000030602ca */ /* 0x000fe400000e0000 */
[----:B------:R-:W-:Y:S07]  /*5cc0*/  @P0 R2UR UR5, R4 ;  /* 0x00000000040502ca */ /* 0x000fee00000e0000 */
[----:B------:R-:W-:Y:S02]  /*5cd0*/  @UP1 UMOV UR7, UR4 ;  /* 0x0000000400071c82 */ /* 0x000fe40008000000 */
[----:B------:R-:W-:Y:S02]  /*5ce0*/  IMAD.U32 R101, RZ, RZ, UR7 ;  /* 0x00000007ff657e24 */ /* 0x000fe4000f8e00ff */
[----:B------:R-:W-:Y:S02]  /*5cf0*/  @UP1 UMOV UR38, UR6 ;  /* 0x0000000600261c82 */ /* 0x000fe40008000000 */
[----:B------:R-:W-:Y:S01]  /*5d00*/  @UP1 UMOV UR37, UR5 ;  /* 0x0000000500251c82 */ /* 0x000fe20008000000 */
[----:B-1----:R-:W-:Y:S05]  /*5d10*/  BRA.U !UP0, `(.L_x_102) ;  /* 0x0000000108cc7547 */ /* 0x002fea000b800000 */
[----:B------:R-:W1:Y:S01]  /*5d20*/  LDCU UR12, c[0x0][0xb20] ;  /* 0x00016400ff0c77ac */ /* 0x000e620008000800 */
[----:B------:R-:W-:Y:S02]  /*5d30*/  UIMAD.WIDE.U32 UR4, UR62, UR59, URZ ;  /* 0x0000003b3e0472a5 */ /* 0x000fe4000f8e00ff */
[----:B------:R-:W-:Y:S02]  /*5d40*/  UIMAD.WIDE.U32 UR6, UR63, UR56, URZ ;  /* 0x000000383f0672a5 */ /* 0x000fe4000f8e00ff */
[----:B------:R-:W-:Y:S02]  /*5d50*/  UISETP.NE.AND UP0, UPT, UR58, 0x1, UPT ;  /* 0x000000013a00788c */ /* 0x000fe4000bf05270 */
[----:B------:R-:W-:Y:S02]  /*5d60*/  UIMAD.WIDE.U32 UR8, UR37, UR59, URZ ;  /* 0x0000003b250872a5 */ /* 0x000fe4000f8e00ff */
[----:B------:R-:W-:Y:S02]  /*5d70*/  UIMAD.WIDE.U32 UR10, UR38, UR56, URZ ;  /* 0x00000038260a72a5 */ /* 0x000fe4000f8e00ff */
[----:B------:R-:W-:Y:S02]  /*5d80*/  UISETP.NE.AND UP1, UPT, UR43, 0x1, UPT ;  /* 0x000000012b00788c */ /* 0x000fe4000bf25270 */
[----:B------:R-:W-:Y:S01]  /*5d90*/  UISETP.NE.AND UP2, UPT, UR42, 0x1, UPT ;  /* 0x000000012a00788c */ /* 0x000fe2000bf45270 */
[----:B------:R-:W-:Y:S02]  /*5da0*/  UMOV UR4, UR5 ;  /* 0x0000000500047c82 */ /* 0x000fe40008000000 */
[----:B-1----:R-:W-:Y:S03]  /*5db0*/  USHF.R.U32.HI UR5, URZ, UR12, UR4 ;  /* 0x0000000cff057299 */ /* 0x002fe60008011604 */
[----:B------:R-:W-:Y:S02]  /*5dc0*/  UMOV UR4, UR7 ;  /* 0x0000000700047c82 */ /* 0x000fe40008000000 */
[----:B------:R-:W-:Y:S02]  /*5dd0*/  USHF.R.U32.HI UR7, URZ, UR57, UR4 ;  /* 0x00000039ff077299 */ /* 0x000fe40008011604 */
[----:B------:R-:W-:Y:S02]  /*5de0*/  USEL UR4, UR62, UR5, !UP0 ;  /* 0x000000053e047287 */ /* 0x000fe4000c000000 */
[----:B------:R-:W-:Y:S01]  /*5df0*/  USEL UR7, UR63, UR7, !UP1 ;  /* 0x000000073f077287 */ /* 0x000fe2000c800000 */
[----:B------:R-:W-:Y:S01]  /*5e00*/  UMOV UR5, UR9 ;  /* 0x0000000900057c82 */ /* 0x000fe20008000000 */
[----:B------:R-:W-:Y:S02]  /*5e10*/  UIMAD.WIDE.U32 UR8, UR4, UR40, URZ ;  /* 0x00000028040872a5 */ /* 0x000fe4000f8e00ff */
[----:B------:R-:W-:Y:S03]  /*5e20*/  USHF.R.U32.HI UR6, URZ, UR12, UR5 ;  /* 0x0000000cff067299 */ /* 0x000fe60008011605 */
[----:B------:R-:W-:Y:S01]  /*5e30*/  UMOV UR5, UR11 ;  /* 0x0000000b00057c82 */ /* 0x000fe20008000000 */
[----:B------:R-:W-:Y:S02]  /*5e40*/  UIMAD.WIDE.U32 UR10, UR7, UR40, URZ ;  /* 0x00000028070a72a5 */ /* 0x000fe4000f8e00ff */
[----:B------:R-:W-:Y:S02]  /*5e50*/  USHF.R.U32.HI UR12, URZ, UR57, UR5 ;  /* 0x00000039ff0c7299 */ /* 0x000fe40008011605 */
[----:B------:R-:W-:Y:S01]  /*5e60*/  USEL UR6, UR37, UR6, !UP0 ;  /* 0x0000000625067287 */ /* 0x000fe2000c000000 */
[----:B------:R-:W-:Y:S02]  /*5e70*/  UMOV UR5, UR9 ;  /* 0x0000000900057c82 */ /* 0x000fe40008000000 */
[----:B------:R-:W-:Y:S01]  /*5e80*/  UMOV UR10, UR11 ;  /* 0x0000000b000a7c82 */ /* 0x000fe20008000000 */
[----:B------:R-:W-:Y:S02]  /*5e90*/  @UP2 USHF.R.U32.HI UR4, URZ, UR41, UR5 ;  /* 0x00000029ff042299 */ /* 0x000fe40008011605 */
[----:B------:R-:W-:Y:S02]  /*5ea0*/  @UP2 USHF.R.U32.HI UR7, URZ, UR41, UR10 ;  /* 0x00000029ff072299 */ /* 0x000fe4000801160a */
[----:B------:R-:W-:Y:S02]  /*5eb0*/  UIMAD UR4, UR42, UR4, URZ ;  /* 0x000000042a0472a4 */ /* 0x000fe4000f8e02ff */
[----:B------:R-:W-:Y:S02]  /*5ec0*/  UIMAD.WIDE.U32 UR10, UR6, UR40, URZ ;  /* 0x00000028060a72a5 */ /* 0x000fe4000f8e00ff */
[----:B------:R-:W-:Y:S02]  /*5ed0*/  USEL UR5, UR38, UR12, !UP1 ;  /* 0x0000000c26057287 */ /* 0x000fe4000c800000 */
[----:B------:R-:W-:Y:S02]  /*5ee0*/  UIMAD UR8, UR42, UR7, URZ ;  /* 0x000000072a0872a4 */ /* 0x000fe4000f8e02ff */
[----:B------:R-:W-:Y:S03]  /*5ef0*/  UISETP.GE.AND UP0, UPT, UR6, UR4, UPT ;  /* 0x000000040600728c */ /* 0x000fe6000bf06270 */
[----:B------:R-:W-:Y:S01]  /*5f00*/  UMOV UR4, UR11 ;  /* 0x0000000b00047c82 */ /* 0x000fe20008000000 */
[----:B------:R-:W-:Y:S02]  /*5f10*/  UISETP.GE.OR UP0, UPT, UR5, UR8, UP0 ;  /* 0x000000080500728c */ /* 0x000fe40008706670 */
[----:B------:R-:W-:Y:S02]  /*5f20*/  USHF.R.U32.HI UR4, URZ, UR41, UR4 ;  /* 0x00000029ff047299 */ /* 0x000fe40008011604 */
[----:B------:R-:W-:Y:S02]  /*5f30*/  UIMAD.WIDE.U32 UR8, UR5, UR40, URZ ;  /* 0x00000028050872a5 */ /* 0x000fe4000f8e00ff */
[----:B------:R-:W-:Y:S02]  /*5f40*/  USEL UR11, UR6, UR4, !UP2 ;  /* 0x00000004060b7287 */ /* 0x000fe4000d000000 */
[----:B------:R-:W-:Y:S02]  /*5f50*/  UIADD3 UR8, UPT, UPT, -UR5, URZ, URZ ;  /* 0x000000ff05087290 */ /* 0x000fe4000fffe1ff */
[----:B------:R-:W-:Y:S01]  /*5f60*/  UIADD3 UR10, UPT, UPT, -UR11, URZ, URZ ;  /* 0x000000ff0b0a7290 */ /* 0x000fe2000fffe1ff */
[----:B------:R-:W-:Y:S01]  /*5f70*/  @!UP0 UMOV UR4, UR9 ;  /* 0x0000000900048c82 */ /* 0x000fe20008000000 */
[----:B------:R-:W-:Y:S02]  /*5f80*/  UIADD3 UR9, UPT, UPT, -UR6, URZ, URZ ;  /* 0x000000ff06097290 */ /* 0x000fe4000fffe1ff */
[----:B------:R-:W-:Y:S02]  /*5f90*/  @!UP0 USHF.R.U32.HI UR4, URZ, UR41, UR4 ;  /* 0x00000029ff048299 */ /* 0x000fe40008011604 */
[----:B------:R-:W-:Y:S02]  /*5fa0*/  UIMAD UR10, UR42, UR10, UR6 ;  /* 0x0000000a2a0a72a4 */ /* 0x000fe4000f8e0206 */
[----:B------:R-:W-:Y:S04]  /*5fb0*/  @!UP0 USEL UR4, UR5, UR4, !UP2 ;  /* 0x0000000405048287 */ /* 0x000fe8000d000000 */
[----:B------:R-:W-:Y:S02]  /*5fc0*/  @!UP0 UIMAD UR10, UR7, UR10, UR4 ;  /* 0x0000000a070a82a4 */ /* 0x000fe4000f8e0204 */
[----:B------:R-:W-:Y:S02]  /*5fd0*/  @!UP0 UIADD3 UR11, UPT, UPT, UR11, -UR4, URZ ;  /* 0x800000040b0b8290 */ /* 0x000fe4000fffe0ff */
[----:B------:R-:W-:Y:S02]  /*5fe0*/  UIMAD UR7, UR43, UR8, UR38 ;  /* 0x000000082b0772a4 */ /* 0x000fe4000f8e0226 */
[----:B------:R-:W-:Y:S02]  /*5ff0*/  @!UP0 UIMAD UR6, UR11, UR42, UR5 ;  /* 0x0000002a0b0682a4 */ /* 0x000fe4000f8e0205 */
[----:B------:R-:W-:Y:S01]  /*6000*/  UIMAD UR4, UR58, UR9, UR37 ;  /* 0x000000093a0472a4 */ /* 0x000fe2000f8e0225 */
[----:B------:R-:W-:Y:S02]  /*6010*/  @!UP0 UMOV UR5, UR10 ;  /* 0x0000000a00058c82 */ /* 0x000fe40008000000 */
[----:B------:R-:W-:Y:S02]  /*6020*/  UIMAD UR38, UR5, UR43, UR7 ;  /* 0x0000002b052672a4 */ /* 0x000fe4000f8e0207 */
[----:B------:R-:W-:Y:S11]  /*6030*/  UIMAD UR37, UR6, UR58, UR4 ;  /* 0x0000003a062572a4 */ /* 0x000ff6000f8e0204 */
[----:B------:R-:W-:Y:S01]  /*6040*/  @!UPT UIADD3 URZ, UPT, UPT, URZ, URZ, URZ ;  /* 0x000000fffffff290 */ /* 0x000fe2000fffe0ff */
.L_x_102:
[----:B------:R-:W-:Y:S01]  /*6050*/  UISETP.NE.AND UP0, UPT, UR39, 0x1, UPT ;  /* 0x000000012700788c */ /* 0x000fe2000bf05270 */
[----:B------:R-:W-:Y:S01]  /*6060*/  R2UR UR11, R102 ;  /* 0x00000000660b72ca */ /* 0x000fe200000e0000 */
[----:B------:R-:W-:Y:S01]  /*6070*/  USHF.L.U32 UR50, UR25, 0x7, URZ ;  /* 0x0000000719327899 */ /* 0x000fe200080006ff */
[----:B------:R-:W-:Y:S01]  /*6080*/  IADD3 R91, PT, PT, R91, 0x1, RZ ;  /* 0x000000015b5b7810 */ /* 0x000fe20007ffe0ff */
[----:B------:R-:W-:Y:S07]  /*6090*/  USHF.L.U32 UR49, UR26, 0x6, URZ ;  /* 0x000000061a317899 */ /* 0x000fee00080006ff */
[----:B------:R-:W1:Y:S01]  /*60a0*/  @!UP0 LDCU.128 UR12, c[0x0][0xb10] ;  /* 0x00016200ff0c87ac */ /* 0x000e620008000c00 */
[----:B------:R-:W2:Y:S01]  /*60b0*/  @!UP0 LDCU UR5, c[0x0][0xb0c] ;  /* 0x00016180ff0587ac */ /* 0x000ea20008000800 */
[----:B------:R-:W3:Y:S01]  /*60c0*/  @!UP0 LDCU UR10, c[0x0][0xb20] ;  /* 0x00016400ff0a87ac */ /* 0x000ee20008000800 */
[----:B-1----:R-:W-:Y:S02]  /*60d0*/  UIMAD.WIDE.U32 UR8, UR38, UR12, URZ ;  /* 0x0000000c260872a5 */ /* 0x002fe4000f8e00ff */
[----:B------:R-:W-:Y:S02]  /*60e0*/  UIMAD.WIDE.U32 UR6, UR37, UR15, URZ ;  /* 0x0000000f250672a5 */ /* 0x000fe4000f8e00ff */
[----:B------:R-:W-:Y:S03]  /*60f0*/  @!UP0 UISETP.NE.AND UP1, UPT, UR14, 0x1, UPT ;  /* 0x000000010e00888c */ /* 0x000fe6000bf25270 */
[----:B------:R-:W-:Y:S01]  /*6100*/  @!UP0 UMOV UR4, UR9 ;  /* 0x0000000900048c82 */ /* 0x000fe20008000000 */
[----:B--2---:R-:W-:Y:S02]  /*6110*/  @!UP0 UISETP.NE.AND UP2, UPT, UR5, 0x1, UPT ;  /* 0x000000010500888c */ /* 0x004fe4000bf45270 */
[----:B------:R-:W-:Y:S01]  /*6120*/  @!UP0 USHF.R.U32.HI UR4, URZ, UR13, UR4 ;  /* 0x0000000dff048299 */ /* 0x000fe20008011604 */
[----:B------:R-:W-:Y:S02]  /*6130*/  @!UP0 UMOV UR6, UR7 ;  /* 0x0000000700068c82 */ /* 0x000fe40008000000 */
[----:B---3--:R-:W-:Y:S02]  /*6140*/  @!UP0 USHF.R.U32.HI UR6, URZ, UR10, UR6 ;  /* 0x0000000aff068299 */ /* 0x008fe40008011606 */
[----:B------:R-:W-:Y:S02]  /*6150*/  @!UP0 USEL UR7, UR38, UR4, !UP2 ;  /* 0x0000000426078287 */ /* 0x000fe4000d000000 */
[----:B------:R-:W-:Y:S04]  /*6160*/  @!UP0 USEL UR6, UR37, UR6, !UP1 ;  /* 0x0000000625068287 */ /* 0x000fe8000c800000 */
[----:B------:R-:W-:Y:S02]  /*6170*/  @!UP0 UIADD3 UR4, UPT, UPT, -UR7, UR6, URZ ;  /* 0x0000000607048290 */ /* 0x000fe4000fffe1ff */
[----:B------:R-:W-:Y:S02]  /*6180*/  @!UP0 UIADD3 UR6, UPT, UPT, UR7, -UR6, URZ ;  /* 0x8000000607068290 */ /* 0x000fe4000fffe0ff */
[----:B------:R-:W-:Y:S02]  /*6190*/  @!UP0 UIMAD UR38, UR4, UR5, UR38 ;  /* 0x00000005042682a4 */ /* 0x000fe4000f8e0226 */
[----:B------:R-:W-:Y:S02]  /*61a0*/  @!UP0 UIMAD UR37, UR6, UR14, UR37 ;  /* 0x0000000e062582a4 */ /* 0x000fe4000f8e0225 */
[----:B------:R-:W-:Y:S09]  /*61b0*/  ULOP3.LUT UP0, URZ, UR11, 0x1b0, URZ, 0xc0, !UPT ;  /* 0x000001b00bff7892 */ /* 0x000ff2000f80c0ff */
[----:B------:R-:W-:Y:S05]  /*61c0*/  BRA.U !UP0, `(.L_x_103) ;  /* 0x00000001087c7547 */ /* 0x000fea000b800000 */
[----:B------:R-:W1:Y:S01]  /*61d0*/  LDCU.64 UR8, c[0x4][0x80] ;  /* 0x01001000ff0877ac */ /* 0x000e620008000a00 */
[----:B------:R-:W-:Y:S01]  /*61e0*/  MOV R2, 0x0 ;  /* 0x0000000000027802 */ /* 0x000fe20000000f00 */
[----:B------:R-:W-:Y:S02]  /*61f0*/  HFMA2 R12, -RZ, RZ, 0, 5.9604644775390625e-08 ;  /* 0x00000001ff0c7431 */ /* 0x000fe400000001ff */
[----:B------:R-:W-:Y:S01]  /*6200*/  IMAD.MOV.U32 R8, RZ, RZ, 0x70 ;  /* 0x00000070ff087424 */ /* 0x000fe200078e00ff */
[----:B------:R2:W3:Y:S01]  /*6210*/  LDC.64 R14, c[0x4][R2] ;  /* 0x01000000020e7b82 */ /* 0x0004e20000000a00 */
[----:B------:R-:W4:Y:S01]  /*6220*/  LDCU.64 UR6, c[0x4][0x88] ;  /* 0x01001100ff0677ac */ /* 0x000f220008000a00 */
[----:B------:R-:W-:Y:S01]  /*6230*/  IMAD.MOV.U32 R13, RZ, RZ, RZ ;  /* 0x000000ffff0d7224 */ /* 0x000fe200078e00ff */
[----:B------:R-:W2:Y:S01]  /*6240*/  LDCU.64 UR4, c[0x4][0x8] ;  /* 0x01000100ff0477ac */ /* 0x000ea20008000a00 */
[----:B-1----:R-:W-:Y:S01]  /*6250*/  MOV R5, UR9 ;  /* 0x0000000900057c02 */ /* 0x002fe20008000f00 */
[----:B------:R-:W-:Y:S01]  /*6260*/  IMAD.U32 R4, RZ, RZ, UR8 ;  /* 0x00000008ff047e24 */ /* 0x000fe2000f8e00ff */
[----:B----4-:R-:W-:Y:S01]  /*6270*/  MOV R7, UR7 ;  /* 0x0000000700077c02 */ /* 0x010fe20008000f00 */
[----:B------:R-:W-:Y:S01]  /*6280*/  IMAD.U32 R6, RZ, RZ, UR6 ;  /* 0x00000006ff067e24 */ /* 0x000fe2000f8e00ff */
[----:B--2---:R-:W-:Y:S01]  /*6290*/  MOV R11, UR5 ;  /* 0x00000005000b7c02 */ /* 0x004fe20008000f00 */
[----:B------:R-:W-:Y:S02]  /*62a0*/  IMAD.U32 R10, RZ, RZ, UR4 ;  /* 0x00000004ff0a7e24 */ /* 0x000fe4000f8e00ff */
[----:B------:R-:W-:Y:S07]  /*62b0*/  LEPC R20, `(.L_x_104) ;  /* 0x000000001014794e */ /* 0x000fee0000000000 */
[----:B---3-5:R-:W-:Y:S05]  /*62c0*/  CALL.ABS.NOINC R14 ;  /* 0x000000000e007343 */ /* 0x028fea0003c00000 */
.L_x_104:
[----:B------:R-:W1:Y:S01]  /*62d0*/  LDCU.64 UR8, c[0x4][0x80] ;  /* 0x01001000ff0877ac */ /* 0x000e620008000a00 */
[----:B------:R-:W2:Y:S01]  /*62e0*/  LDC.64 R2, c[0x4][R2] ;  /* 0x0100000002027b82 */ /* 0x000ea20000000a00 */
[----:B------:R-:W-:Y:S02]  /*62f0*/  HFMA2 R12, -RZ, RZ, 0, 5.9604644775390625e-08 ;  /* 0x00000001ff0c7431 */ /* 0x000fe400000001ff */
[----:B------:R-:W-:Y:S02]  /*6300*/  IMAD.MOV.U32 R8, RZ, RZ, 0x70 ;  /* 0x00000070ff087424 */ /* 0x000fe400078e00ff */
[----:B------:R-:W-:Y:S01]  /*6310*/  IMAD.MOV.U32 R13, RZ, RZ, RZ ;  /* 0x000000ffff0d7224 */ /* 0x000fe200078e00ff */
[----:B------:R-:W3:Y:S01]  /*6320*/  LDCU.64 UR6, c[0x4][0x88] ;  /* 0x01001100ff0677ac */ /* 0x000ee20008000a00 */
[----:B------:R-:W4:Y:S01]  /*6330*/  LDCU.64 UR4, c[0x4][0x8] ;  /* 0x01000100ff0477ac */ /* 0x000f220008000a00 */
[----:B-1----:R-:W-:Y:S02]  /*6340*/  MOV R4, UR8 ;  /* 0x0000000800047c02 */ /* 0x002fe40008000f00 */
[----:B------:R-:W-:Y:S02]  /*6350*/  MOV R5, UR9 ;  /* 0x0000000900057c02 */ /* 0x000fe40008000f00 */
[----:B---3--:R-:W-:Y:S01]  /*6360*/  MOV R7, UR7 ;  /* 0x0000000700077c02 */ /* 0x008fe20008000f00 */
[----:B------:R-:W-:Y:S01]  /*6370*/  IMAD.U32 R6, RZ, RZ, UR6 ;  /* 0x00000006ff067e24 */ /* 0x000fe2000f8e00ff */
[----:B----4-:R-:W-:Y:S01]  /*6380*/  MOV R11, UR5 ;  /* 0x00000005000b7c02 */ /* 0x010fe20008000f00 */
[----:B------:R-:W-:Y:S02]  /*6390*/  IMAD.U32 R10, RZ, RZ, UR4 ;  /* 0x00000004ff0a7e24 */ /* 0x000fe4000f8e00ff */
[----:B------:R-:W-:Y:S07]  /*63a0*/  LEPC R20, `(.L_x_103) ;  /* 0x000000001014794e */ /* 0x000fee0000000000 */
[----:B--2---:R-:W-:Y:S05]  /*63b0*/  CALL.ABS.NOINC R2 ;  /* 0x0000000002007343 */ /* 0x004fea0003c00000 */
.L_x_103:
[----:B------:R-:W-:Y:S02]  /*63c0*/  R2UR UR6, R88 ;  /* 0x00000000580672ca */ /* 0x000fe400000e0000 */
[----:B------:R-:W-:Y:S02]  /*63d0*/  R2UR UR5, R100 ;  /* 0x00000000640572ca */ /* 0x000fe400000e0000 */
[----:B------:R-:W-:Y:S02]  /*63e0*/  R2UR UR4, R99 ;  /* 0x00000000630472ca */ /* 0x000fe400000e0000 */
[----:B------:R-:W-:Y:S02]  /*63f0*/  ISETP.NE.U32.AND P4, PT, R78, RZ, PT ;  /* 0x000000ff4e00720c */ /* 0x000fe40003f85070 */
[----:B------:R-:W-:Y:S02]  /*6400*/  ISETP.NE.U32.AND P2, PT, RZ, UR60, PT ;  /* 0x0000003cff007c0c */ /* 0x000fe4000bf45070 */
[----:B------:R-:W-:Y:S02]  /*6410*/  ISETP.NE.AND.EX P4, PT, R79, RZ, PT, P4 ;  /* 0x000000ff4f00720c */ /* 0x000fe40003f85340 */
[----:B------:R-:W-:Y:S01]  /*6420*/  ISETP.NE.AND.EX P2, PT, RZ, UR61, PT, P2 ;  /* 0x0000003dff007c0c */ /* 0x000fe2000bf45320 */
[----:B------:R-:W-:Y:S02]  /*6430*/  UISETP.NE.AND UP2, UPT, UR6, URZ, UPT ;  /* 0x000000ff0600728c */ /* 0x000fe4000bf45270 */
[----:B------:R-:W-:Y:S04]  /*6440*/  UISETP.NE.U32.AND UP0, UPT, UR5, URZ, UPT ;  /* 0x000000ff0500728c */ /* 0x000fe8000bf05070 */
[----:B------:R-:W-:Y:S01]  /*6450*/  UISETP.NE.AND.EX UP1, UPT, UR4, URZ, UPT, UP0 ;  /* 0x000000ff0400728c */ /* 0x000fe2000bf25300 */
[----:B------:R-:W-:Y:S01]  /*6460*/  PLOP3.LUT P1, PT, PT, PT, UP2, 0x80, 0x8 ;  /* 0x000000000008781c */ /* 0x000fe20003f2f028 */
[----:B------:R-:W-:Y:S03]  /*6470*/  UPLOP3.LUT UP0, UPT, UPT, UPT, UPT, 0x40, 0x4 ;  /* 0x000000000004789c */ /* 0x000fe60003f0e870 */
[----:B------:R-:W-:Y:S06]  /*6480*/  @UP2 UPLOP3.LUT UP0, UPT, UPT, UPT, UP1, 0x80, 0x8 ;  /* 0x000000000008289c */ /* 0x000fec0003f0f010 */
[----:B------:R-:W-:Y:S01]  /*6490*/  PLOP3.LUT P0, PT, PT, PT, UP0, 0x80, 0x8 ;  /* 0x000000000008781c */ /* 0x000fe20003f0f008 */
[----:B------:R-:W-:Y:S01]  /*64a0*/  @!UPT UIADD3 URZ, UPT, UPT, URZ, URZ, URZ ;  /* 0x000000fffffff290 */ /* 0x000fe2000fffe0ff */
[----:B------:R-:W-:Y:S11]  /*64b0*/  BRA.U !UP1, `(.L_x_105) ;  /* 0x0000000109407547 */ /* 0x000ff6000b800000 */
[----:B------:R-:W-:Y:S01]  /*64c0*/  UISETP.NE.U32.AND UP0, UPT, UR60, URZ, UPT ;  /* 0x000000ff3c00728c */ /* 0x000fe2000bf05070 */
[----:B------:R-:W-:Y:S01]  /*64d0*/  R2UR UR6, R100 ;  /* 0x00000000640672ca */ /* 0x000fe200000e0000 */
[----:B------:R-:W1:Y:S01]  /*64e0*/  LDCU.64 UR8, c[0x0][0x358] ;  /* 0x00006b00ff0877ac */ /* 0x000e620008000a00 */
[----:B------:R-:W-:Y:S02]  /*64f0*/  HFMA2 R84, -RZ, RZ, 0, 5.9604644775390625e-08 ;  /* 0x00000001ff547431 */ /* 0x000fe400000001ff */
[----:B------:R-:W-:Y:S01]  /*6500*/  IMAD.MOV.U32 R0, RZ, RZ, 0x1 ;  /* 0x00000001ff007424 */ /* 0x000fe200078e00ff */
[----:B------:R-:W-:Y:S06]  /*6510*/  UISETP.NE.AND.EX UP0, UPT, UR61, URZ, UPT, UP0 ;  /* 0x000000ff3d00728c */ /* 0x000fec000bf05300 */
[----:B------:R-:W-:Y:S05]  /*6520*/  PLOP3.LUT P3, PT, PT, PT, UP0, 0x80, 0x8 ;  /* 0x000000000008781c */ /* 0x000fea0003f6f008 */
[----:B------:R-:W2:Y:S01]  /*6530*/  @UP0 LDCU.64 UR4, c[0x0][0x888] ;  /* 0x00011100ff0407ac */ /* 0x000ea20008000a00 */
[----:B------:R-:W-:Y:S07]  /*6540*/  @UP0 UIMAD UR6, UR36, UR6, URZ ;  /* 0x00000006240602a4 */ /* 0x000fee000f8e02ff */
[----:B------:R-:W-:Y:S01]  /*6550*/  @!P3 PRMT R84, R0, 0x7610, R84 ;  /* 0x000076100054b816 */ /* 0x000fe20000000054 */
[----:B--2---:R-:W-:Y:S06]  /*6560*/  @UP0 UIMAD.WIDE UR4, UR6, 0x4, UR4 ;  /* 0x00000004060408a5 */ /* 0x004fec000f8e0204 */
[----:B------:R-:W-:Y:S02]  /*6570*/  IMAD.U32 R2, RZ, RZ, UR4 ;  /* 0x00000004ff027e24 */ /* 0x000fe4000f8e00ff */
[----:B------:R-:W-:Y:S03]  /*6580*/  IMAD.U32 R3, RZ, RZ, UR5 ;  /* 0x00000005ff037e24 */ /* 0x000fe6000f8e00ff */
[----:B------:R-:W2:Y:S02]  /*6590*/  @!UP0 LDCU UR4, c[0x0][0x880] ;  /* 0x00011000ff0487ac */ /* 0x000ea40008000800 */
[----:B-1---5:R1:W5:Y:S02]  /*65a0*/  @P3 LDG.E R41, desc[UR8][R2.64] ;  /* 0x0000000802293981 */ /* 0x022364000c1e1900 */
[----:B-12---:R-:W-:Y:S02]  /*65b0*/  @!P3 MOV R41, UR4 ;  /* 0x000000040029bc02 */ /* 0x006fe40008000f00 */
.L_x_105:
[----:B------:R-:W-:Y:S05]  /*65c0*/  @!P4 BRA `(.L_x_106) ;  /* 0x000000000024c947 */ /* 0x000fea0003800000 */
[----:B------:R-:W-:Y:S01]  /*65d0*/  ISETP.NE.U32.AND P3, PT, R76, RZ, PT ;  /* 0x000000ff4c00720c */ /* 0x000fe20003f65070 */
[----:B------:R-:W1:Y:S03]  /*65e0*/  LDCU.64 UR4, c[0x0][0x358] ;  /* 0x00006b00ff0477ac */ /* 0x000e660008000a00 */
[----:B------:R-:W-:Y:S11]  /*65f0*/  ISETP.NE.AND.EX P3, PT, R77, RZ, PT, P3 ;  /* 0x000000ff4d00720c */ /* 0x000ff60003f65330 */
[----:B------:R-:W-:Y:S02]  /*6600*/  @!UPT UIADD3 URZ, UPT, UPT, URZ, URZ, URZ ;  /* 0x000000fffffff290 */ /* 0x000fe4000fffe0ff */
[----:B------:R-:W2:Y:S01]  /*6610*/  @P3 LDC.64 R2, c[0x0][0x8a8] ;  /* 0x00022a00ff023b82 */ /* 0x000ea20000000a00 */
[----:B------:R-:W-:Y:S04]  /*6620*/  @P3 IMAD R0, R78, UR36, RZ ;  /* 0x000000244e003c24 */ /* 0x000fe8000f8e02ff */
[----:B--2---:R-:W-:Y:S05]  /*6630*/  @P3 IMAD.WIDE R2, R0, 0x4, R2 ;  /* 0x0000000400023825 */ /* 0x004fea00078e0202 */
[----:B-1---5:R1:W5:Y:S02]  /*6640*/  @P3 LDG.E R38, desc[UR4][R2.64] ;  /* 0x0000000402263981 */ /* 0x022364000c1e1900 */
[----:B-1----:R-:W2:Y:S02]  /*6650*/  @!P3 LDC R38, c[0x0][0x8a0] ;  /* 0x00022800ff26bb82 */ /* 0x002ea40000000800 */
.L_x_106:
[----:B-----5:R-:W-:Y:S01]  /*6660*/  FSETP.NEU.AND P3, PT, R41, RZ, PT ;  /* 0x000000ff2900720b */ /* 0x020fe20003f6d000 */
[----:B------:R-:W-:Y:S01]  /*6670*/  ULOP3.LUT UR4, UR54, 0x1, URZ, 0x3c, !UPT ;  /* 0x0000000136047892 */ /* 0x000fe2000f8e3cff */
[----:B------:R-:W-:Y:S01]  /*6680*/  SEL R4, RZ, 0xffffffff, P2 ;  /* 0xffffffffff047807 */ /* 0x000fe20001000000 */
[----:B------:R-:W-:Y:S01]  /*6690*/  IMAD.U32 R110, RZ, RZ, UR46 ;  /* 0x0000002eff6e7e24 */ /* 0x000fe2000f8e00ff */
[----:B------:R-:W-:Y:S01]  /*66a0*/  @P1 LOP3.LUT P2, RZ, R84, 0xff, RZ, 0xc0, !PT ;  /* 0x000000ff54ff1812 */ /* 0x000fe2000784c0ff */
[----:B------:R-:W-:Y:S01]  /*66b0*/  IMAD.SHL.U32 R81, R93, 0x10, RZ ;  /* 0x000000105d517824 */ /* 0x000fe200078e00ff */
[----:B------:R-:W-:Y:S01]  /*66c0*/  @P1 SEL R3, RZ, 0xffffffff, P3 ;  /* 0xffffffffff031807 */ /* 0x000fe20001800000 */
[----:B------:R-:W-:Y:S01]  /*66d0*/  IMAD.U32 R111, RZ, RZ, UR4 ;  /* 0x00000004ff6f7e24 */ /* 0x000fe2000f8e00ff */
[----:B------:R-:W-:Y:S01]  /*66e0*/  LEA R89, R36, UR47, 0x3 ;  /* 0x0000002f24597c11 */ /* 0x000fe2000f8e18ff */
[----:B------:R-:W-:Y:S01]  /*66f0*/  IMAD.SHL.U32 R110, R110, 0x2000, RZ ;  /* 0x000020006e6e7824 */ /* 0x000fe200078e00ff */
[----:B------:R-:W-:Y:S01]  /*6700*/  @P0 SEL R3, R4, R3, !P2 ;  /* 0x0000000304030207 */ /* 0x000fe20005000000 */
[----:B------:R-:W-:Y:S01]  /*6710*/  IMAD.SHL.U32 R80, R92, 0x10, RZ ;  /* 0x000000105c507824 */ /* 0x000fe200078e00ff */
[----:B------:R-:W-:Y:S01]  /*6720*/  SHF.L.U32 R2, R95, 0x1f, RZ ;  /* 0x0000001f5f027819 */ /* 0x000fe200000006ff */
[----:B------:R-:W-:Y:S01]  /*6730*/  IMAD.IADD R82, R97, 0x1, R110 ;  /* 0x0000000161527824 */ /* 0x000fe200078e026e */
[----:B------:R-:W-:Y:S01]  /*6740*/  @P1 LOP3.LUT R3, R3, 0x1, RZ, 0xc0, !PT ;  /* 0x0000000103031812 */ /* 0x000fe200078ec0ff */
[----:B------:R-:W-:Y:S01]  /*6750*/  BSSY B1, `(.L_x_107) ;  /* 0x0000039000017945 */ /* 0x000fe20003800000 */
[----:B------:R-:W-:Y:S01]  /*6760*/  PLOP3.LUT P2, PT, PT, PT, UP1, 0x80, 0x8 ;  /* 0x000000000008781c */ /* 0x000fe20003f4f018 */
[----:B------:R-:W-:Y:S01]  /*6770*/  IMAD.IADD R83, R82, 0x1, R81 ;  /* 0x0000000152537824 */ /* 0x000fe200078e0251 */
[----:B------:R-:W-:Y:S01]  /*6780*/  ISETP.NE.U32.OR P5, PT, R3, 0x1, !P1 ;  /* 0x000000010300780c */ /* 0x000fe20004fa5470 */
[----:B------:R-:W-:Y:S01]  /*6790*/  IMAD.U32 R3, RZ, RZ, UR46 ;  /* 0x0000002eff037e24 */ /* 0x000fe2000f8e00ff */
[----:B------:R-:W-:Y:S01]  /*67a0*/  LOP3.LUT P4, R90, R84, 0xff, RZ, 0xc0, !PT ;  /* 0x000000ff545a7812 */ /* 0x000fe2000788c0ff */
[----:B------:R-:W-:Y:S01]  /*67b0*/  IMAD.MOV.U32 R109, RZ, RZ, 0x1 ;  /* 0x00000001ff6d7424 */ /* 0x000fe200078e00ff */
[----:B------:R-:W-:Y:S01]  /*67c0*/  P2R R108, PR, RZ, 0x20 ;  /* 0x00000020ff6c7803 */ /* 0x000fe20000000000 */
[----:B------:R-:W-:Y:S01]  /*67d0*/  IMAD R39, R36, 0x40, R37 ;  /* 0x0000004024277824 */ /* 0x000fe200078e0225 */
[----:B------:R-:W-:Y:S01]  /*67e0*/  LEA R0, R3, UR47, 0x3 ;  /* 0x0000002f03007c11 */ /* 0x000fe2000f8e18ff */
[----:B------:R-:W-:Y:S01]  /*67f0*/  IMAD.U32 R112, RZ, RZ, UR46 ;  /* 0x0000002eff707e24 */ /* 0x000fe2000f8e00ff */
[----:B------:R-:W-:Y:S02]  /*6800*/  SEL R3, RZ, 0xffffffff, P3 ;  /* 0xffffffffff037807 */ /* 0x000fe40001800000 */
[----:B------:R-:W-:Y:S02]  /*6810*/  CS2R R74, SRZ ;  /* 0x00000000004a7805 */ /* 0x000fe4000001ff00 */
[----:B------:R-:W-:Y:S02]  /*6820*/  CS2R R72, SRZ ;  /* 0x0000000000487805 */ /* 0x000fe4000001ff00 */
[----:B------:R-:W-:Y:S02]  /*6830*/  CS2R R66, SRZ ;  /* 0x0000000000427805 */ /* 0x000fe4000001ff00 */
[----:B------:R-:W-:Y:S02]  /*6840*/  @P2 SEL R3, R4, R3, !P4 ;  /* 0x0000000304032207 */ /* 0x000fe40006000000 */
[----:B------:R-:W-:Y:S02]  /*6850*/  CS2R R64, SRZ ;  /* 0x0000000000407805 */ /* 0x000fe4000001ff00 */
[----:B------:R-:W-:Y:S02]  /*6860*/  @P5 SHF.L.U32 R5, R111, 0x1f, RZ ;  /* 0x0000001f6f055819 */ /* 0x000fe400000006ff */
[----:B------:R-:W-:Y:S02]  /*6870*/  CS2R R58, SRZ ;  /* 0x00000000003a7805 */ /* 0x000fe4000001ff00 */
[----:B------:R-:W-:Y:S02]  /*6880*/  LOP3.LUT R3, R3, 0x1, RZ, 0xc0, !PT ;  /* 0x0000000103037812 */ /* 0x000fe400078ec0ff */
[----:B------:R-:W-:Y:S01]  /*6890*/  CS2R R56, SRZ ;  /* 0x0000000000387805 */ /* 0x000fe2000001ff00 */
[----:B------:R-:W1:Y:S01]  /*68a0*/  @P5 SYNCS.PHASECHK.TRANS64.TRYWAIT P1, [R0+URZ+0x50], R5 ;  /* 0x00005005000055a7 */ /* 0x000e6200080211ff */
[----:B------:R-:W-:Y:S02]  /*68b0*/  CS2R R50, SRZ ;  /* 0x0000000000327805 */ /* 0x000fe4000001ff00 */
[----:B------:R-:W-:Y:S02]  /*68c0*/  ISETP.NE.U32.AND P2, PT, R3, 0x1, PT ;  /* 0x000000010300780c */ /* 0x000fe40003f45070 */
[----:B------:R-:W-:Y:S01]  /*68d0*/  CS2R R48, SRZ ;  /* 0x0000000000307805 */ /* 0x000fe2000001ff00 */
[----:B------:R-:W-:Y:S01]  /*68e0*/  IMAD.IADD R47, R82, 0x1, R80 ;  /* 0x00000001522f7824 */ /* 0x000fe200078e0250 */
[----:B------:R-:W-:Y:S01]  /*68f0*/  P2R R113, PR, RZ, 0x4 ;  /* 0x00000004ff717803 */ /* 0x000fe20000000000 */
[----:B------:R-:W-:Y:S01]  /*6900*/  IMAD.IADD R46, R96, 0x1, R83 ;  /* 0x00000001602e7824 */ /* 0x000fe200078e0253 */
[----:B------:R3:W4:Y:S01]  /*6910*/  SYNCS.PHASECHK.TRANS64.TRYWAIT P0, [R89+URZ+0xb0], R2 ;  /* 0x0000b002590075a7 */ /* 0x00072200080011ff */
[----:B-1----:R-:W-:Y:S01]  /*6920*/  @P5 SEL R109, RZ, 0x1, !P1 ;  /* 0x00000001ff6d5807 */ /* 0x002fe20004800000 */
[----:B---3--:R-:W-:Y:S06]  /*6930*/  @!P5 BRA `(.L_x_108) ;  /* 0x000000000068d947 */ /* 0x008fec0003800000 */
[----:B------:R-:W-:Y:S01]  /*6940*/  ISETP.NE.AND P1, PT, R109, RZ, PT ;  /* 0x000000ff6d00720c */ /* 0x000fe20003f25270 */
[----:B------:R-:W-:Y:S01]  /*6950*/  BSSY B0, `(.L_x_109) ;  /* 0x000000d000007945 */ /* 0x000fe20003800000 */
[----:B------:R-:W-:Y:S02]  /*6960*/  CS2R R50, SRZ ;  /* 0x0000000000327805 */ /* 0x000fe4000001ff00 */
[----:B------:R-:W-:Y:S02]  /*6970*/  CS2R R48, SRZ ;  /* 0x0000000000307805 */ /* 0x000fe4000001ff00 */
[----:B------:R-:W-:Y:S02]  /*6980*/  CS2R R58, SRZ ;  /* 0x00000000003a7805 */ /* 0x000fe4000001ff00 */
[----:B------:R-:W-:Y:S02]  /*6990*/  CS2R R56, SRZ ;  /* 0x0000000000387805 */ /* 0x000fe4000001ff00 */
[----:B------:R-:W-:Y:S02]  /*69a0*/  CS2R R66, SRZ ;  /* 0x0000000000427805 */ /* 0x000fe4000001ff00 */
[----:B------:R-:W-:Y:S02]  /*69b0*/  CS2R R64, SRZ ;  /* 0x0000000000407805 */ /* 0x000fe4000001ff00 */
[----:B------:R-:W-:Y:S02]  /*69c0*/  CS2R R74, SRZ ;  /* 0x00000000004a7805 */ /* 0x000fe4000001ff00 */
[----:B------:R-:W-:Y:S01]  /*69d0*/  CS2R R72, SRZ ;  /* 0x0000000000487805 */ /* 0x000fe2000001ff00 */
[----:B------:R-:W-:Y:S06]  /*69e0*/  @P1 BRA `(.L_x_110) ;  /* 0x00000000000c1947 */ /* 0x000fec0003800000 */
[----:B------:R-:W-:Y:S04]  /*69f0*/  SHF.L.U32 R3, R111, 0x1f, RZ ;  /* 0x0000001f6f037819 */ /* 0x000fe800000006ff */
[----:B------:R-:W1:Y:S02]  /*6a00*/  SYNCS.PHASECHK.TRANS64.TRYWAIT P1, [R0+URZ+0x50], R3 ;  /* 0x00005003000075a7 */ /* 0x000e6400080211ff */
[----:B-1----:R-:W-:Y:S05]  /*6a10*/  @!P1 BRA `(.L_x_111) ;  /* 0x0000002400cc9947 */ /* 0x002fea0003800000 */
.L_x_110:
[----:B------:R-:W-:Y:S05]  /*6a20*/  BSYNC B0 ;  /* 0x0000000000007941 */ /* 0x000fea0003800000 */
.L_x_109:
[----:B------:R-:W-:Y:S01]  /*6a30*/  ISETP.NE.AND P1, PT, R113, RZ, PT ;  /* 0x000000ff7100720c */ /* 0x000fe20003f25270 */
[----:B------:R-:W-:Y:S04]  /*6a40*/  UIADD3 UR4, UPT, UPT, UR46, 0x1, URZ ;  /* 0x000000012e047890 */ /* 0x000fe8000fffe0ff */
[----:B------:R-:W-:Y:S04]  /*6a50*/  UISETP.NE.AND UP0, UPT, UR4, 0x3, UPT ;  /* 0x000000030400788c */ /* 0x000fe8000bf05270 */
[----:B------:R-:W-:Y:S02]  /*6a60*/  USEL UR5, URZ, 0x1, UP0 ;  /* 0x00000001ff057887 */ /* 0x000fe40008000000 */
[----:B------:R-:W-:Y:S02]  /*6a70*/  USEL UR4, UR4, URZ, UP0 ;  /* 0x000000ff04047287 */ /* 0x000fe40008000000 */
[----:B------:R3:W1:Y:S02]  /*6a80*/  @P1 LDS.128 R48, [R82] ;  /* 0x0000000052301984 */ /* 0x0006640000000c00 */
[----:B------:R-:W-:Y:S02]  /*6a90*/  LOP3.LUT R111, R111, UR5, RZ, 0x3c, !PT ;  /* 0x000000056f6f7c12 */ /* 0x000fe4000f8e3cff */
[----:B------:R3:W1:Y:S01]  /*6aa0*/  @P1 LDS.128 R56, [R83+0x10] ;  /* 0x0000100053381984 */ /* 0x0006620000000c00 */
[----:B------:R-:W-:Y:S03]  /*6ab0*/  IMAD.U32 R112, RZ, RZ, UR4 ;  /* 0x00000004ff707e24 */ /* 0x000fe6000f8e00ff */
[----:B------:R3:W1:Y:S04]  /*6ac0*/  @P1 LDS.128 R64, [R47+0x20] ;  /* 0x000020002f401984 */ /* 0x0006680000000c00 */
[----:B------:R3:W1:Y:S02]  /*6ad0*/  @P1 LDS.128 R72, [R46+0x10] ;  /* 0x000010002e481984 */ /* 0x0006640000000c00 */
.L_x_108:
[----:B------:R-:W-:Y:S05]  /*6ae0*/  BSYNC B1 ;  /* 0x0000000000017941 */ /* 0x000fea0003800000 */
.L_x_107:
[----:B-1----:R-:W-:Y:S04]  /*6af0*/  SHF.R.U32.HI R0, RZ, 0x15, R39 ;  /* 0x00000015ff007819 */ /* 0x002fe80000011627 */
[----:B------:R-:W-:Y:S01]  /*6b00*/  LOP3.LUT P1, RZ, R0, 0x3, R85, 0x48, !PT ;  /* 0x0000000300ff7812 */ /* 0x000fe20007824855 */
[----:B------:R-:W-:Y:S01]  /*6b10*/  @!UPT UIADD3 URZ, UPT, UPT, URZ, URZ, URZ ;  /* 0x000000fffffff290 */ /* 0x000fe2000fffe0ff */
[----:B----4-:R-:W-:Y:S11]  /*6b20*/  @P0 BRA `(.L_x_112) ;  /* 0x0000000000080947 */ /* 0x010ff60003800000 */
[----:B------:R-:W1:Y:S02]  /*6b30*/  SYNCS.PHASECHK.TRANS64.TRYWAIT P0, [R89+URZ+0xb0], R2 ;  /* 0x0000b002590075a7 */ /* 0x000e6400080011ff */
[----:B-1----:R-:W-:Y:S05]  /*6b40*/  @!P0 BRA `(.L_x_113) ;  /* 0x0000002400948947 */ /* 0x002fea0003800000 */
.L_x_112:
[----:B------:R-:W-:Y:S05]  /*6b50*/  @!P1 BRA `(.L_x_114) ;  /* 0x0000000000409947 */ /* 0x000fea0003800000 */
[----:B------:R-:W4:Y:S01]  /*6b60*/  LDCU.64 UR8, c[0x4][0x70] ;  /* 0x01000e00ff0877ac */ /* 0x000f220008000a00 */
[----:B------:R-:W-:Y:S01]  /*6b70*/  MOV R3, 0x0 ;  /* 0x0000000000037802 */ /* 0x000fe20000000f00 */
[----:B------:R-:W-:Y:S02]  /*6b80*/  HFMA2 R12, -RZ, RZ, 0, 5.9604644775390625e-08 ;  /* 0x00000001ff0c7431 */ /* 0x000fe400000001ff */
[----:B------:R-:W-:Y:S02]  /*6b90*/  IMAD.MOV.U32 R8, RZ, RZ, 0x192 ;  /* 0x00000192ff087424 */ /* 0x000fe400078e00ff */
[----:B------:R-:W-:Y:S01]  /*6ba0*/  IMAD.MOV.U32 R13, RZ, RZ, RZ ;  /* 0x000000ffff0d7224 */ /* 0x000fe200078e00ff */
[----:B------:R-:W5:Y:S01]  /*6bb0*/  LDCU.64 UR6, c[0x4][0x78] ;  /* 0x01000f00ff0677ac */ /* 0x000f620008000a00 */
[----:B-1----:R-:W1:Y:S01]  /*6bc0*/  LDC.64 R2, c[0x4][R3] ;  /* 0x0100000003027b82 */ /* 0x002e620000000a00 */
[----:B------:R-:W2:Y:S01]  /*6bd0*/  LDCU.64 UR4, c[0x4][0x10] ;  /* 0x01000200ff0477ac */ /* 0x000ea20008000a00 */
[----:B----4-:R-:W-:Y:S01]  /*6be0*/  MOV R5, UR9 ;  /* 0x0000000900057c02 */ /* 0x010fe20008000f00 */
[----:B------:R-:W-:Y:S01]  /*6bf0*/  IMAD.U32 R4, RZ, RZ, UR8 ;  /* 0x00000008ff047e24 */ /* 0x000fe2000f8e00ff */
[----:B-----5:R-:W-:Y:S01]  /*6c00*/  MOV R7, UR7 ;  /* 0x0000000700077c02 */ /* 0x020fe20008000f00 */
[----:B------:R-:W-:Y:S01]  /*6c10*/  IMAD.U32 R6, RZ, RZ, UR6 ;  /* 0x00000006ff067e24 */ /* 0x000fe2000f8e00ff */
[----:B--2---:R-:W-:Y:S01]  /*6c20*/  MOV R11, UR5 ;  /* 0x00000005000b7c02 */ /* 0x004fe20008000f00 */
[----:B------:R-:W-:Y:S02]  /*6c30*/  IMAD.U32 R10, RZ, RZ, UR4 ;  /* 0x00000004ff0a7e24 */ /* 0x000fe4000f8e00ff */
[----:B------:R-:W-:Y:S07]  /*6c40*/  LEPC R20, `(.L_x_114) ;  /* 0x000000001014794e */ /* 0x000fee0000000000 */
[----:B-1-3--:R-:W-:Y:S05]  /*6c50*/  CALL.ABS.NOINC R2 ;  /* 0x0000000002007343 */ /* 0x00afea0003c00000 */
.L_x_114:
[----:B------:R-:W-:Y:S05]  /*6c60*/  WARPSYNC.ALL ;  /* 0x0000000000007948 */ /* 0x000fea0003800000 */
[----:B------:R-:W-:Y:S01]  /*6c70*/  R2UR UR4, R39 ;  /* 0x00000000270472ca */ /* 0x000fe200000e0000 */
[--C-:B------:R-:W-:Y:S01]  /*6c80*/  HADD2.F32 R40, -RZ, R48.reuse.H0_H0 ;  /* 0x20000030ff287230 */ /* 0x100fe20000004100 */
[----:B------:R-:W-:Y:S01]  /*6c90*/  ISETP.NE.AND P0, PT, R98, RZ, PT ;  /* 0x000000ff6200720c */ /* 0x000fe20003f05270 */
[----:B------:R-:W-:Y:S01]  /*6ca0*/  HADD2.F32 R43, -RZ, R48.H1_H1 ;  /* 0x30000030ff2b7230 */ /* 0x000fe20000004100 */
[----:B------:R-:W-:Y:S01]  /*6cb0*/  BSSY.RECONVERGENT B0, `(.L_x_115) ;  /* 0x0000085000007945 */ /* 0x000fe20003800200 */
[----:B------:R-:W-:Y:S02]  /*6cc0*/  HADD2.F32 R42, -RZ, R49.H0_H0 ;  /* 0x20000031ff2a7230 */ /* 0x000fe40000004100 */
[----:B------:R-:W-:Y:S02]  /*6cd0*/  HADD2.F32 R45, -RZ, R51.H0_H0 ;  /* 0x20000033ff2d7230 */ /* 0x000fe40000004100 */
[----:B------:R-:W-:Y:S04]  /*6ce0*/  HADD2.F32 R44, -RZ, R75.H1_H1 ;  /* 0x3000004bff2c7230 */ /* 0x000fe80000004100 */
[----:B------:R-:W2:Y:S02]  /*6cf0*/  LDTM.x32 R4, tmem[UR4] ;  /* 0x00000004000479ee */ /* 0x000ea400082c0000 */
[C---:B--2---:R-:W-:Y:S01]  /*6d00*/  FMUL R0, R38.reuse, R4 ;  /* 0x0000000426007220 */ /* 0x044fe20000400000 */
[C---:B-1----:R-:W-:Y:S01]  /*6d10*/  FMUL R2, R38.reuse, R5 ;  /* 0x0000000526027220 */ /* 0x042fe20000400000 */
[C---:B------:R-:W-:Y:S01]  /*6d20*/  FMUL R3, R38.reuse, R6 ;  /* 0x0000000626037220 */ /* 0x040fe20000400000 */
[C---:B------:R-:W-:Y:S01]  /*6d30*/  FMUL R7, R38.reuse, R7 ;  /* 0x0000000726077220 */ /* 0x040fe20000400000 */
[C---:B------:R-:W-:Y:S01]  /*6d40*/  FFMA R0, R41.reuse, R40, R0 ;  /* 0x0000002829007223 */ /* 0x040fe20000000000 */
[----:B------:R-:W-:Y:S02]  /*6d50*/  HADD2.F32 R40, -RZ, R49.H1_H1 ;  /* 0x30000031ff287230 */ /* 0x000fe40000004100 */
[C---:B------:R-:W-:Y:S01]  /*6d60*/  FFMA R2, R41.reuse, R43, R2 ;  /* 0x0000002b29027223 */ /* 0x040fe20000000002 */
[C---:B------:R-:W-:Y:S01]  /*6d70*/  FFMA R3, R41.reuse, R42, R3 ;  /* 0x0000002a29037223 */ /* 0x040fe20000000003 */
[--C-:B------:R-:W-:Y:S02]  /*6d80*/  HADD2.F32 R43, -RZ, R50.reuse.H0_H0 ;  /* 0x20000032ff2b7230 */ /* 0x100fe40000004100 */
[----:B------:R-:W-:Y:S01]  /*6d90*/  FMUL R4, R38, R8 ;  /* 0x0000000826047220 */ /* 0x000fe20000400000 */
[----:B------:R-:W-:Y:S01]  /*6da0*/  HADD2.F32 R42, -RZ, R50.H1_H1 ;  /* 0x30000032ff2a7230 */ /* 0x000fe20000004100 */
[----:B------:R-:W-:Y:S01]  /*6db0*/  F2FP.F16.F32.PACK_AB R52, R2, R0 ;  /* 0x000000000234723e */ /* 0x000fe200000000ff */
[C---:B------:R-:W-:Y:S01]  /*6dc0*/  FFMA R7, R41.reuse, R40, R7 ;  /* 0x0000002829077223 */ /* 0x040fe20000000007 */
[----:B------:R-:W-:Y:S01]  /*6dd0*/  FFMA R4, R41, R43, R4 ;  /* 0x0000002b29047223 */ /* 0x000fe20000000004 */
[C---:B------:R-:W-:Y:S01]  /*6de0*/  FMUL R5, R38.reuse, R9 ;  /* 0x0000000926057220 */ /* 0x040fe20000400000 */
[C---:B------:R-:W-:Y:S01]  /*6df0*/  FMUL R6, R38.reuse, R10 ;  /* 0x0000000a26067220 */ /* 0x040fe20000400000 */
[----:B------:R-:W-:Y:S01]  /*6e00*/  HADD2.F32 R40, -RZ, R51.H1_H1 ;  /* 0x30000033ff287230 */ /* 0x000fe20000004100 */
[----:B------:R-:W-:Y:S01]  /*6e10*/  F2FP.F16.F32.PACK_AB R53, R7, R3 ;  /* 0x000000030735723e */ /* 0x000fe200000000ff */
[C---:B------:R-:W-:Y:S01]  /*6e20*/  FFMA R5, R41.reuse, R42, R5 ;  /* 0x0000002a29057223 */ /* 0x040fe20000000005 */
[----:B------:R-:W-:Y:S01]  /*6e30*/  FFMA R6, R41, R45, R6 ;  /* 0x0000002d29067223 */ /* 0x000fe20000000006 */
[C---:B------:R-:W-:Y:S01]  /*6e40*/  FMUL R11, R38.reuse, R11 ;  /* 0x0000000b260b7220 */ /* 0x040fe20000400000 */
[--C-:B------:R-:W-:Y:S02]  /*6e50*/  HADD2.F32 R43, -RZ, R56.reuse.H0_H0 ;  /* 0x20000038ff2b7230 */ /* 0x100fe40000004100 */
[C---:B------:R-:W-:Y:S01]  /*6e60*/  FMUL R8, R38.reuse, R12 ;  /* 0x0000000c26087220 */ /* 0x040fe20000400000 */
[----:B------:R-:W-:Y:S01]  /*6e70*/  F2FP.F16.F32.PACK_AB R54, R5, R4 ;  /* 0x000000040536723e */ /* 0x000fe200000000ff */
[C---:B------:R-:W-:Y:S01]  /*6e80*/  FFMA R11, R41.reuse, R40, R11 ;  /* 0x00000028290b7223 */ /* 0x040fe2000000000b */
[----:B------:R-:W-:Y:S02]  /*6e90*/  HADD2.F32 R40, -RZ, R56.H1_H1 ;  /* 0x30000038ff287230 */ /* 0x000fe40000004100 */
[----:B------:R-:W-:Y:S01]  /*6ea0*/  FFMA R8, R41, R43, R8 ;  /* 0x0000002b29087223 */ /* 0x000fe20000000008 */
[C---:B------:R-:W-:Y:S01]  /*6eb0*/  FMUL R9, R38.reuse, R13 ;  /* 0x0000000d26097220 */ /* 0x040fe20000400000 */
[--C-:B------:R-:W-:Y:S01]  /*6ec0*/  HADD2.F32 R45, -RZ, R57.reuse.H0_H0 ;  /* 0x20000039ff2d7230 */ /* 0x100fe20000004100 */
[----:B------:R-:W-:Y:S01]  /*6ed0*/  F2FP.F16.F32.PACK_AB R55, R11, R6 ;  /* 0x000000060b37723e */ /* 0x000fe200000000ff */
[C---:B------:R-:W-:Y:S01]  /*6ee0*/  FMUL R10, R38.reuse, R14 ;  /* 0x0000000e260a7220 */ /* 0x040fe20000400000 */
[----:B------:R-:W-:Y:S02]  /*6ef0*/  HADD2.F32 R42, -RZ, R57.H1_H1 ;  /* 0x30000039ff2a7230 */ /* 0x000fe40000004100 */
[C---:B------:R-:W-:Y:S01]  /*6f00*/  FFMA R9, R41.reuse, R40, R9 ;  /* 0x0000002829097223 */ /* 0x040fe20000000009 */
[C---:B------:R-:W-:Y:S01]  /*6f10*/  FMUL R15, R38.reuse, R15 ;  /* 0x0000000f260f7220 */ /* 0x040fe20000400000 */
[----:B------:R1:W-:Y:S01]  /*6f20*/  STS.128 [R82], R52 ;  /* 0x0000003452007388 */ /* 0x0003e20000000c00 */
[----:B------:R-:W-:Y:S01]  /*6f30*/  FFMA R10, R41, R45, R10 ;  /* 0x0000002d290a7223 */ /* 0x000fe2000000000a */
[--C-:B------:R-:W-:Y:S01]  /*6f40*/  HADD2.F32 R40, -RZ, R58.reuse.H0_H0 ;  /* 0x2000003aff287230 */ /* 0x100fe20000004100 */
[----:B------:R-:W-:Y:S01]  /*6f50*/  F2FP.F16.F32.PACK_AB R60, R9, R8 ;  /* 0x00000008093c723e */ /* 0x000fe200000000ff */
[----:B------:R-:W-:Y:S01]  /*6f60*/  FFMA R15, R41, R42, R15 ;  /* 0x0000002a290f7223 */ /* 0x000fe2000000000f */
[C---:B------:R-:W-:Y:S01]  /*6f70*/  FMUL R12, R38.reuse, R16 ;  /* 0x00000010260c7220 */ /* 0x040fe20000400000 */
[----:B------:R-:W-:Y:S02]  /*6f80*/  HADD2.F32 R42, -RZ, R58.H1_H1 ;  /* 0x3000003aff2a7230 */ /* 0x000fe40000004100 */
[C---:B------:R-:W-:Y:S01]  /*6f90*/  FMUL R13, R38.reuse, R17 ;  /* 0x00000011260d7220 */ /* 0x040fe20000400000 */
[--C-:B------:R-:W-:Y:S01]  /*6fa0*/  HADD2.F32 R43, -RZ, R59.reuse.H0_H0 ;  /* 0x2000003bff2b7230 */ /* 0x100fe20000004100 */
[----:B------:R-:W-:Y:S01]  /*6fb0*/  F2FP.F16.F32.PACK_AB R61, R15, R10 ;  /* 0x0000000a0f3d723e */ /* 0x000fe200000000ff */
[C---:B------:R-:W-:Y:S01]  /*6fc0*/  FFMA R12, R41.reuse, R40, R12 ;  /* 0x00000028290c7223 */ /* 0x040fe2000000000c */
[C---:B------:R-:W-:Y:S01]  /*6fd0*/  FFMA R13, R41.reuse, R42, R13 ;  /* 0x0000002a290d7223 */ /* 0x040fe2000000000d */
[C---:B------:R-:W-:Y:S01]  /*6fe0*/  FMUL R14, R38.reuse, R18 ;  /* 0x00000012260e7220 */ /* 0x040fe20000400000 */
[----:B------:R-:W-:Y:S02]  /*6ff0*/  HADD2.F32 R40, -RZ, R59.H1_H1 ;  /* 0x3000003bff287230 */ /* 0x000fe40000004100 */
[C---:B------:R-:W-:Y:S01]  /*7000*/  FMUL R19, R38.reuse, R19 ;  /* 0x0000001326137220 */ /* 0x040fe20000400000 */
[C---:B------:R-:W-:Y:S01]  /*7010*/  FMUL R16, R38.reuse, R20 ;  /* 0x0000001426107220 */ /* 0x040fe20000400000 */
[C---:B------:R-:W-:Y:S01]  /*7020*/  FFMA R14, R41.reuse, R43, R14 ;  /* 0x0000002b290e7223 */ /* 0x040fe2000000000e */
[--C-:B------:R-:W-:Y:S02]  /*7030*/  HADD2.F32 R43, -RZ, R64.reuse.H0_H0 ;  /* 0x20000040ff2b7230 */ /* 0x100fe40000004100 */
[C---:B------:R-:W-:Y:S01]  /*7040*/  FFMA R19, R41.reuse, R40, R19 ;  /* 0x0000002829137223 */ /* 0x040fe20000000013 */
[----:B------:R-:W-:Y:S02]  /*7050*/  HADD2.F32 R42, -RZ, R64.H1_H1 ;  /* 0x30000040ff2a7230 */ /* 0x000fe40000004100 */
[C---:B------:R-:W-:Y:S01]  /*7060*/  FMUL R17, R38.reuse, R21 ;  /* 0x0000001526117220 */ /* 0x040fe20000400000 */
[--C-:B------:R-:W-:Y:S02]  /*7070*/  HADD2.F32 R45, -RZ, R65.reuse.H0_H0 ;  /* 0x20000041ff2d7230 */ /* 0x100fe40000004100 */
[C---:B------:R-:W-:Y:S01]  /*7080*/  FMUL R18, R38.reuse, R22 ;  /* 0x0000001626127220 */ /* 0x040fe20000400000 */
[----:B------:R-:W-:Y:S02]  /*7090*/  HADD2.F32 R40, -RZ, R65.H1_H1 ;  /* 0x30000041ff287230 */ /* 0x000fe40000004100 */
[C---:B------:R-:W-:Y:S01]  /*70a0*/  FMUL R23, R38.reuse, R23 ;  /* 0x0000001726177220 */ /* 0x040fe20000400000 */
[C---:B------:R-:W-:Y:S01]  /*70b0*/  FFMA R16, R41.reuse, R43, R16 ;  /* 0x0000002b29107223 */ /* 0x040fe20000000010 */
[C---:B------:R-:W-:Y:S01]  /*70c0*/  FFMA R17, R41.reuse, R42, R17 ;  /* 0x0000002a29117223 */ /* 0x040fe20000000011 */
[C---:B------:R-:W-:Y:S01]  /*70d0*/  FFMA R18, R41.reuse, R45, R18 ;  /* 0x0000002d29127223 */ /* 0x040fe20000000012 */
[C---:B------:R-:W-:Y:S01]  /*70e0*/  FFMA R23, R41.reuse, R40, R23 ;  /* 0x0000002829177223 */ /* 0x040fe20000000017 */
[--C-:B------:R-:W-:Y:S02]  /*70f0*/  HADD2.F32 R43, -RZ, R66.reuse.H0_H0 ;  /* 0x20000042ff2b7230 */ /* 0x100fe40000004100 */
[C---:B------:R-:W-:Y:S01]  /*7100*/  FMUL R20, R38.reuse, R24 ;  /* 0x0000001826147220 */ /* 0x040fe20000400000 */
        /* <DEDUP_REMOVED lines=9> */
[----:B------:R-:W-:Y:S01]  /*71a0*/  FFMA R27, R41, R42, R27 ;  /* 0x0000002a291b7223 */ /* 0x000fe2000000001b */
[--C-:B------:R-:W-:Y:S02]  /*71b0*/  HADD2.F32 R40, -RZ, R72.reuse.H0_H0 ;  /* 0x20000048ff287230 */ /* 0x100fe40000004100 */
[C---:B------:R-:W-:Y:S01]  /*71c0*/  FMUL R24, R38.reuse, R28 ;  /* 0x0000001c26187220 */ /* 0x040fe20000400000 */
[----:B------:R-:W-:Y:S02]  /*71d0*/  HADD2.F32 R42, -RZ, R72.H1_H1 ;  /* 0x30000048ff2a7230 */ /* 0x000fe40000004100 */
[C---:B------:R-:W-:Y:S01]  /*71e0*/  FMUL R25, R38.reuse, R29 ;  /* 0x0000001d26197220 */ /* 0x040fe20000400000 */
[--C-:B------:R-:W-:Y:S02]  /*71f0*/  HADD2.F32 R43, -RZ, R73.reuse.H0_H0 ;  /* 0x20000049ff2b7230 */ /* 0x100fe40000004100 */
[C---:B------:R-:W-:Y:S01]  /*7200*/  FMUL R26, R38.reuse, R30 ;  /* 0x0000001e261a7220 */ /* 0x040fe20000400000 */
[----:B------:R-:W-:Y:S01]  /*7210*/  F2FP.F16.F32.PACK_AB R62, R13, R12 ;  /* 0x0000000c0d3e723e */ /* 0x000fe200000000ff */
[----:B------:R-:W-:Y:S01]  /*7220*/  FFMA R24, R41, R40, R24 ;  /* 0x0000002829187223 */ /* 0x000fe20000000018 */
[----:B------:R-:W-:Y:S01]  /*7230*/  F2FP.F16.F32.PACK_AB R63, R19, R14 ;  /* 0x0000000e133f723e */ /* 0x000fe200000000ff */
[C---:B------:R-:W-:Y:S01]  /*7240*/  FFMA R25, R41.reuse, R42, R25 ;  /* 0x0000002a29197223 */ /* 0x040fe20000000019 */
[C---:B------:R-:W-:Y:S01]  /*7250*/  FFMA R26, R41.reuse, R43, R26 ;  /* 0x0000002b291a7223 */ /* 0x040fe2000000001a */
[----:B------:R-:W-:Y:S02]  /*7260*/  HADD2.F32 R40, -RZ, R73.H1_H1 ;  /* 0x30000049ff287230 */ /* 0x000fe40000004100 */
[C---:B------:R-:W-:Y:S01]  /*7270*/  FMUL R31, R38.reuse, R31 ;  /* 0x0000001f261f7220 */ /* 0x040fe20000400000 */
[----:B------:R1:W-:Y:S01]  /*7280*/  STS.128 [R83+0x10], R60 ;  /* 0x0000103c53007388 */ /* 0x0003e20000000c00 */
[--C-:B------:R-:W-:Y:S02]  /*7290*/  HADD2.F32 R43, -RZ, R74.reuse.H0_H0 ;  /* 0x2000004aff2b7230 */ /* 0x100fe40000004100 */
[C---:B------:R-:W-:Y:S01]  /*72a0*/  FMUL R28, R38.reuse, R32 ;  /* 0x00000020261c7220 */ /* 0x040fe20000400000 */
[----:B------:R-:W-:Y:S02]  /*72b0*/  HADD2.F32 R42, -RZ, R74.H1_H1 ;  /* 0x3000004aff2a7230 */ /* 0x000fe40000004100 */
[C---:B------:R-:W-:Y:S01]  /*72c0*/  FMUL R29, R38.reuse, R33 ;  /* 0x00000021261d7220 */ /* 0x040fe20000400000 */
[----:B------:R-:W-:Y:S02]  /*72d0*/  HADD2.F32 R45, -RZ, R75.H0_H0 ;  /* 0x2000004bff2d7230 */ /* 0x000fe40000004100 */
[C---:B------:R-:W-:Y:S01]  /*72e0*/  FMUL R30, R38.reuse, R34 ;  /* 0x00000022261e7220 */ /* 0x040fe20000400000 */
[----:B------:R-:W-:Y:S01]  /*72f0*/  FFMA R31, R41, R40, R31 ;  /* 0x00000028291f7223 */ /* 0x000fe2000000001f */
[----:B------:R-:W-:Y:S01]  /*7300*/  FMUL R35, R38, R35 ;  /* 0x0000002326237220 */ /* 0x000fe20000400000 */
[----:B------:R-:W-:Y:S01]  /*7310*/  F2FP.F16.F32.PACK_AB R68, R17, R16 ;  /* 0x000000101144723e */ /* 0x000fe200000000ff */
[----:B------:R-:W-:Y:S01]  /*7320*/  FFMA R28, R41, R43, R28 ;  /* 0x0000002b291c7223 */ /* 0x000fe2000000001c */
[----:B------:R-:W-:Y:S01]  /*7330*/  F2FP.F16.F32.PACK_AB R69, R23, R18 ;  /* 0x000000121745723e */ /* 0x000fe200000000ff */
[----:B------:R-:W-:Y:S01]  /*7340*/  FFMA R29, R41, R42, R29 ;  /* 0x0000002a291d7223 */ /* 0x000fe2000000001d */
[----:B------:R-:W-:Y:S01]  /*7350*/  F2FP.F16.F32.PACK_AB R70, R21, R20 ;  /* 0x000000141546723e */ /* 0x000fe200000000ff */
[----:B------:R-:W-:Y:S01]  /*7360*/  FFMA R30, R41, R45, R30 ;  /* 0x0000002d291e7223 */ /* 0x000fe2000000001e */
[----:B------:R-:W-:Y:S01]  /*7370*/  F2FP.F16.F32.PACK_AB R71, R27, R22 ;  /* 0x000000161b47723e */ /* 0x000fe200000000ff */
[----:B------:R-:W-:Y:S01]  /*7380*/  FFMA R35, R41, R44, R35 ;  /* 0x0000002c29237223 */ /* 0x000fe20000000023 */
[----:B------:R-:W-:Y:S02]  /*7390*/  F2FP.F16.F32.PACK_AB R104, R25, R24 ;  /* 0x000000181968723e */ /* 0x000fe400000000ff */
[----:B------:R-:W-:Y:S01]  /*73a0*/  F2FP.F16.F32.PACK_AB R105, R31, R26 ;  /* 0x0000001a1f69723e */ /* 0x000fe200000000ff */
[----:B------:R1:W-:Y:S01]  /*73b0*/  STS.128 [R47+0x20], R68 ;  /* 0x000020442f007388 */ /* 0x0003e20000000c00 */
[----:B------:R-:W-:Y:S02]  /*73c0*/  F2FP.F16.F32.PACK_AB R106, R29, R28 ;  /* 0x0000001c1d6a723e */ /* 0x000fe400000000ff */
[----:B------:R-:W-:Y:S05]  /*73d0*/  F2FP.F16.F32.PACK_AB R107, R35, R30 ;  /* 0x0000001e236b723e */ /* 0x000fea00000000ff */
[----:B------:R1:W-:Y:S01]  /*73e0*/  STS.128 [R46+0x10], R104 ;  /* 0x000010682e007388 */ /* 0x0003e20000000c00 */
[----:B------:R-:W-:Y:S01]  /*73f0*/  @!PT LDS RZ, [RZ] ;  /* 0x00000000fffff984 */ /* 0x000fe20000000800 */
[----:B------:R-:W-:Y:S01]  /*7400*/  @!PT LDS RZ, [RZ] ;  /* 0x00000000fffff984 */ /* 0x000fe20000000800 */
[----:B------:R-:W-:Y:S01]  /*7410*/  @!PT LDS RZ, [RZ] ;  /* 0x00000000fffff984 */ /* 0x000fe20000000800 */
[----:B------:R-:W-:Y:S01]  /*7420*/  @!PT LDS RZ, [RZ] ;  /* 0x00000000fffff984 */ /* 0x000fe20000000800 */
[----:B------:R2:W-:Y:S07]  /*7430*/  MEMBAR.ALL.CTA ;  /* 0x0000000000007992 */ /* 0x0005ee0000008000 */
[----:B--2---:R-:W2:Y:S02]  /*7440*/  FENCE.VIEW.ASYNC.S ;  /* 0x00000000000073c6 */ /* 0x004ea40000000000 */
[----:B--2---:R-:W-:Y:S06]  /*7450*/  BAR.SYNC.DEFER_BLOCKING 0x1, 0x80 ;  /* 0x0042000000007b1d */ /* 0x004fec0000010000 */
[----:B------:R-:W-:Y:S05]  /*7460*/  @P0 BRA `(.L_x_116) ;  /* 0x0000000000240947 */ /* 0x000fea0003800000 */
[----:B------:R-:W2:Y:S01]  /*7470*/  LDCU.64 UR6, c[0x0][0x348] ;  /* 0x00006900ff0677ac */ /* 0x000ea20008000a00 */
[----:B------:R-:W-:Y:S01]  /*7480*/  R2UR UR5, R110 ;  /* 0x000000006e0572ca */ /* 0x000fe200000e0000 */
[----:B------:R-:W-:Y:S11]  /*7490*/  UMOV UR51, UR36 ;  /* 0x0000002400337c82 */ /* 0x000ff60008000000 */
[----:B------:R-:W-:Y:S01]  /*74a0*/  @!UPT UIADD3 URZ, UPT, UPT, URZ, URZ, URZ ;  /* 0x000000fffffff290 */ /* 0x000fe2000fffe0ff */
[----:B------:R-:W-:Y:S02]  /*74b0*/  UIADD3 UR48, UPT, UPT, UR47, 0x200, UR5 ;  /* 0x000002002f307890 */ /* 0x000fe4000fffe005 */
[----:B--2---:R-:W-:Y:S04]  /*74c0*/  UIADD3 UR4, UP0, UPT, UR6, 0x680, URZ ;  /* 0x0000068006047890 */ /* 0x004fe8000ff1e0ff */
[----:B------:R-:W-:Y:S09]  /*74d0*/  UIADD3.X UR5, UPT, UPT, URZ, UR7, URZ, UP0, !UPT ;  /* 0x00000007ff057290 */ /* 0x000ff200087fe4ff */
[----:B------:R2:W-:Y:S02]  /*74e0*/  UTMASTG.3D [UR48], [UR4] ;  /* 0x00000030040073b5 */ /* 0x0005e40008010000 */
[----:B--2---:R0:W-:Y:S02]  /*74f0*/  UTMACMDFLUSH ;  /* 0x00000000000079b7 */ /* 0x0041e40000000000 */
.L_x_116:
[----:B------:R-:W-:Y:S05]  /*7500*/  BSYNC.RECONVERGENT B0 ;  /* 0x0000000000007941 */ /* 0x000fea0003800200 */
.L_x_115:
[----:B------:R-:W-:Y:S01]  /*7510*/  UIADD3 UR44, UPT, UPT, UR46, 0x1, URZ ;  /* 0x000000012e2c7890 */ /* 0x000fe2000fffe0ff */
[----:B------:R-:W-:Y:S03]  /*7520*/  BSSY.RECONVERGENT B0, `(.L_x_117) ;  /* 0x0000005000007945 */ /* 0x000fe60003800200 */
[----:B------:R-:W-:Y:S04]  /*7530*/  UISETP.NE.AND UP0, UPT, UR44, 0x3, UPT ;  /* 0x000000032c00788c */ /* 0x000fe8000bf05270 */
[----:B------:R-:W-:Y:S01]  /*7540*/  USEL UR45, UR44, URZ, UP0 ;  /* 0x000000ff2c2d7287 */ /* 0x000fe20008000000 */
[----:B------:R-:W-:Y:S11]  /*7550*/  @P0 BRA `(.L_x_118) ;  /* 0x0000000000040947 */ /* 0x000ff60003800000 */
[----:B------:R-:W-:Y:S04]  /*7560*/  DEPBAR.LE SB0, 0x1 ;  /* 0x000080400000791a */ /* 0x000fe80000000000 */
.L_x_118:
[----:B------:R-:W-:Y:S05]  /*7570*/  BSYNC.RECONVERGENT B0 ;  /* 0x0000000000007941 */ /* 0x000fea0003800200 */
.L_x_117:
[----:B------:R-:W-:Y:S01]  /*7580*/  BAR.SYNC.DEFER_BLOCKING 0x1, 0x80 ;  /* 0x0042000000007b1d */ /* 0x000fe20000010000 */
[----:B------:R-:W-:Y:S01]  /*7590*/  ISETP.NE.AND P1, PT, R108, RZ, PT ;  /* 0x000000ff6c00720c */ /* 0x000fe20003f25270 */
[----:B------:R-:W-:Y:S01]  /*75a0*/  UISETP.NE.AND UP0, UPT, UR53, URZ, UPT ;  /* 0x000000ff3500728c */ /* 0x000fe2000bf05270 */
[----:B------:R-:W-:Y:S11]  /*75b0*/  LEA R2, R112, UR47, 0x3 ;  /* 0x0000002f70027c11 */ /* 0x000ff6000f8e18ff */
[----:B------:R-:W-:Y:S01]  /*75c0*/  @P1 SHF.L.U32 R3, R111, 0x1f, RZ ;  /* 0x0000001f6f031819 */ /* 0x000fe200000006ff */
[----:B------:R-:W-:Y:S06]  /*75d0*/  BRA.U !UP0, `(.L_x_119) ;  /* 0x0000000108247547 */ /* 0x000fec000b800000 */
[----:B------:R-:W-:Y:S01]  /*75e0*/  IMAD.U32 R5, RZ, RZ, UR52 ;  /* 0x00000034ff057e24 */ /* 0x000fe2000f8e00ff */
[----:B------:R-:W-:Y:S01]  /*75f0*/  MOV R0, UR55 ;  /* 0x0000003700007c02 */ /* 0x000fe20008000f00 */
[----:B------:R-:W-:Y:S03]  /*7600*/  UIADD3 UR4, UPT, UPT, UR52, 0x1, URZ ;  /* 0x0000000134047890 */ /* 0x000fe6000fffe0ff */
[----:B------:R-:W-:Y:S01]  /*7610*/  @P1 LEA R5, R5, UR47, 0x3 ;  /* 0x0000002f05051c11 */ /* 0x000fe2000f8e18ff */
[----:B------:R-:W-:Y:S04]  /*7620*/  UISETP.NE.AND UP0, UPT, UR4, 0x3, UPT ;  /* 0x000000030400788c */ /* 0x000fe8000bf05270 */
[----:B------:R-:W-:Y:S01]  /*7630*/  @P1 VIADD R5, R5, 0x68 ;  /* 0x0000006805051836 */ /* 0x000fe20000000000 */
[----:B------:R-:W-:Y:S04]  /*7640*/  USEL UR52, UR4, URZ, UP0 ;  /* 0x000000ff04347287 */ /* 0x000fe80008000000 */
[----:B------:R-:W-:Y:S04]  /*7650*/  @P1 PRMT R0, R0, 0x654, R5 ;  /* 0x0000065400001816 */ /* 0x000fe80000000005 */
[----:B------:R2:W-:Y:S04]  /*7660*/  @P1 SYNCS.ARRIVE.TRANS64.RED.A1T0 RZ, [R0+URZ], RZ ;  /* 0x000000ff00ff19a7 */ /* 0x0005e800081004ff */
.L_x_119:
[----:B------:R-:W4:Y:S01]  /*7670*/  @P1 SYNCS.PHASECHK.TRANS64.TRYWAIT P0, [R2+URZ+0x50], R3 ;  /* 0x00005003020015a7 */ /* 0x000f2200080011ff */
[----:B------:R-:W-:Y:S01]  /*7680*/  BSSY B1, `(.L_x_120) ;  /* 0x0000015000017945 */ /* 0x000fe20003800000 */
[----:B----4-:R-:W-:Y:S03]  /*7690*/  @P1 SEL R109, RZ, 0x1, !P0 ;  /* 0x00000001ff6d1807 */ /* 0x010fe60004000000 */
[----:B------:R-:W-:Y:S05]  /*76a0*/  @!P1 BRA `(.L_x_121) ;  /* 0x0000000000489947 */ /* 0x000fea0003800000 */
[----:B------:R-:W-:Y:S01]  /*76b0*/  ISETP.NE.AND P1, PT, R113, RZ, PT ;  /* 0x000000ff7100720c */ /* 0x000fe20003f25270 */
[----:B------:R-:W-:Y:S01]  /*76c0*/  BSSY B0, `(.L_x_122) ;  /* 0x000000a000007945 */ /* 0x000fe20003800000 */
[----:B------:R-:W-:Y:S11]  /*76d0*/  ISETP.NE.AND P0, PT, R109, RZ, PT ;  /* 0x000000ff6d00720c */ /* 0x000ff60003f05270 */
[----:B------:R-:W-:Y:S04]  /*76e0*/  @P1 IMAD R112, R112, 0x2000, R97 ;  /* 0x0000200070701824 */ /* 0x000fe800078e0261 */
[----:B------:R-:W-:Y:S01]  /*76f0*/  @P1 IMAD.IADD R5, R81, 0x1, R112 ;  /* 0x0000000151051824 */ /* 0x000fe200078e0270 */
[----:B------:R-:W-:Y:S03]  /*7700*/  @P1 IADD3 R3, PT, PT, R80, R112, RZ ;  /* 0x0000007050031210 */ /* 0x000fe60007ffe0ff */
[----:B--2---:R-:W-:Y:S01]  /*7710*/  @P1 IMAD.IADD R0, R96, 0x1, R5 ;  /* 0x0000000160001824 */ /* 0x004fe200078e0205 */
[----:B------:R-:W-:Y:S06]  /*7720*/  @P0 BRA `(.L_x_123) ;  /* 0x00000000000c0947 */ /* 0x000fec0003800000 */
[----:B------:R-:W-:Y:S04]  /*7730*/  SHF.L.U32 R111, R111, 0x1f, RZ ;  /* 0x0000001f6f6f7819 */ /* 0x000fe800000006ff */
[----:B------:R-:W2:Y:S02]  /*7740*/  SYNCS.PHASECHK.TRANS64.TRYWAIT P0, [R2+URZ+0x50], R111 ;  /* 0x0000506f020075a7 */ /* 0x000ea400080011ff */
[----:B--2---:R-:W-:Y:S05]  /*7750*/  @!P0 BRA `(.L_x_124) ;  /* 0x0000001800a48947 */ /* 0x004fea0003800000 */
.L_x_123:
[----:B------:R-:W-:Y:S05]  /*7760*/  BSYNC B0 ;  /* 0x0000000000007941 */ /* 0x000fea0003800000 */
.L_x_122:
[----:B------:R-:W-:Y:S11]  /*7770*/  ISETP.NE.AND P0, PT, R113, RZ, PT ;  /* 0x000000ff7100720c */ /* 0x000ff60003f05270 */
[----:B------:R-:W-:Y:S02]  /*7780*/  @!UPT UIADD3 URZ, UPT, UPT, URZ, URZ, URZ ;  /* 0x000000fffffff290 */ /* 0x000fe4000fffe0ff */
[----:B------:R4:W1:Y:S04]  /*7790*/  @P0 LDS.128 R48, [R112] ;  /* 0x0000000070300984 */ /* 0x0008680000000c00 */
[----:B------:R4:W1:Y:S04]  /*77a0*/  @P0 LDS.128 R64, [R3+0x20] ;  /* 0x0000200003400984 */ /* 0x0008680000000c00 */
[----:B------:R4:W1:Y:S04]  /*77b0*/  @P0 LDS.128 R56, [R5+0x10] ;  /* 0x0000100005380984 */ /* 0x0008680000000c00 */
[----:B------:R4:W1:Y:S02]  /*77c0*/  @P0 LDS.128 R72, [R0+0x10] ;  /* 0x0000100000480984 */ /* 0x0008640000000c00 */
.L_x_121:
[----:B------:R-:W-:Y:S05]  /*77d0*/  BSYNC B1 ;  /* 0x0000000000017941 */ /* 0x000fea0003800000 */
.L_x_120:
[----:B--2-4-:R-:W-:Y:S05]  /*77e0*/  VIADD R0, R39, 0x20 ;  /* 0x0000002027007836 */ /* 0x014fea0000000000 */
[----:B------:R-:W-:Y:S04]  /*77f0*/  SHF.R.U32.HI R0, RZ, 0x15, R0 ;  /* 0x00000015ff007819 */ /* 0x000fe80000011600 */
[----:B------:R-:W-:Y:S11]  /*7800*/  LOP3.LUT P0, RZ, R0, 0x3, R85, 0x48, !PT ;  /* 0x0000000300ff7812 */ /* 0x000ff60007804855 */
[----:B------:R-:W-:Y:S02]  /*7810*/  @!UPT UIADD3 URZ, UPT, UPT, URZ, URZ, URZ ;  /* 0x000000fffffff290 */ /* 0x000fe4000fffe0ff */
[----:B------:R-:W-:Y:S05]  /*7820*/  @!P0 BRA `(.L_x_125) ;  /* 0x0000000000408947 */ /* 0x000fea0003800000 */
[----:B------:R-:W2:Y:S01]  /*7830*/  LDCU.64 UR8, c[0x4][0x70] ;  /* 0x01000e00ff0877ac */ /* 0x000ea20008000a00 */
[----:B------:R-:W-:Y:S01]  /*7840*/  MOV R3, 0x0 ;  /* 0x0000000000037802 */ /* 0x000fe20000000f00 */
[----:B------:R-:W-:Y:S02]  /*7850*/  HFMA2 R12, -RZ, RZ, 0, 5.9604644775390625e-08 ;  /* 0x00000001ff0c7431 */ /* 0x000fe400000001ff */
[----:B------:R-:W-:Y:S02]  /*7860*/  IMAD.MOV.U32 R8, RZ, RZ, 0x192 ;  /* 0x00000192ff087424 */ /* 0x000fe400078e00ff */
[----:B------:R-:W-:Y:S01]  /*7870*/  IMAD.MOV.U32 R13, RZ, RZ, RZ ;  /* 0x000000ffff0d7224 */ /* 0x000fe200078e00ff */
[----:B------:R-:W4:Y:S01]  /*7880*/  LDCU.64 UR6, c[0x4][0x78] ;  /* 0x01000f00ff0677ac */ /* 0x000f220008000a00 */
[----:B------:R-:W1:Y:S01]  /*7890*/  LDC.64 R2, c[0x4][R3] ;  /* 0x0100000003027b82 */ /* 0x000e620000000a00 */
[----:B------:R-:W5:Y:S01]  /*78a0*/  LDCU.64 UR4, c[0x4][0x10] ;  /* 0x01000200ff0477ac */ /* 0x000f620008000a00 */
[----:B--2---:R-:W-:Y:S01]  /*78b0*/  MOV R5, UR9 ;  /* 0x0000000900057c02 */ /* 0x004fe20008000f00 */
[----:B------:R-:W-:Y:S01]  /*78c0*/  IMAD.U32 R4, RZ, RZ, UR8 ;  /* 0x00000008ff047e24 */ /* 0x000fe2000f8e00ff */
[----:B----4-:R-:W-:Y:S01]  /*78d0*/  MOV R7, UR7 ;  /* 0x0000000700077c02 */ /* 0x010fe20008000f00 */
[----:B------:R-:W-:Y:S01]  /*78e0*/  IMAD.U32 R6, RZ, RZ, UR6 ;  /* 0x00000006ff067e24 */ /* 0x000fe2000f8e00ff */
[----:B-----5:R-:W-:Y:S01]  /*78f0*/  MOV R11, UR5 ;  /* 0x00000005000b7c02 */ /* 0x020fe20008000f00 */
[----:B------:R-:W-:Y:S02]  /*7900*/  IMAD.U32 R10, RZ, RZ, UR4 ;  /* 0x00000004ff0a7e24 */ /* 0x000fe4000f8e00ff */
[----:B------:R-:W-:Y:S07]  /*7910*/  LEPC R20, `(.L_x_125) ;  /* 0x000000001014794e */ /* 0x000fee0000000000 */
[----:B-1-3--:R-:W-:Y:S05]  /*7920*/  CALL.ABS.NOINC R2 ;  /* 0x0000000002007343 */ /* 0x00afea0003c00000 */
.L_x_125:
[----:B------:R-:W-:Y:S01]  /*7930*/  ISETP.NE.AND P0, PT, R98, RZ, PT ;  /* 0x000000ff6200720c */ /* 0x000fe20003f05270 */
[----:B------:R-:W-:Y:S05]  /*7940*/  WARPSYNC.ALL ;  /* 0x0000000000007948 */ /* 0x000fea0003800000 */
[----:B------:R-:W-:Y:S01]  /*7950*/  R2UR UR4, R39 ;  /* 0x00000000270472ca */ /* 0x000fe200000e0000 */
[--C-:B-1----:R-:W-:Y:S01]  /*7960*/  HADD2.F32 R40, -RZ, R48.reuse.H0_H0 ;  /* 0x20000030ff287230 */ /* 0x102fe20000004100 */
[----:B------:R-:W-:Y:S01]  /*7970*/  IADD3 R89, PT, PT, R89, 0xd0, RZ ;  /* 0x000000d059597810 */ /* 0x000fe20007ffe0ff */
[----:B------:R-:W-:Y:S01]  /*7980*/  HADD2.F32 R42, -RZ, R48.H1_H1 ;  /* 0x30000030ff2a7230 */ /* 0x000fe20000004100 */
[----:B------:R-:W-:Y:S01]  /*7990*/  BSSY.RECONVERGENT B0, `(.L_x_126) ;  /* 0x000008d000007945 */ /* 0x000fe20003800200 */
[--C-:B------:R-:W-:Y:S01]  /*79a0*/  HADD2.F32 R43, -RZ, R49.reuse.H0_H0 ;  /* 0x20000031ff2b7230 */ /* 0x100fe20000004100 */
[----:B------:R-:W-:Y:S01]  /*79b0*/  LOP3.LUT R89, R89, 0xfefffff8, RZ, 0xc0, !PT ;  /* 0xfefffff859597812 */ /* 0x000fe200078ec0ff */
[----:B------:R-:W-:Y:S02]  /*79c0*/  HADD2.F32 R44, -RZ, R49.H1_H1 ;  /* 0x30000031ff2c7230 */ /* 0x000fe40000004100 */
[--C-:B------:R-:W-:Y:S02]  /*79d0*/  HADD2.F32 R45, -RZ, R50.reuse.H0_H0 ;  /* 0x20000032ff2d7230 */ /* 0x100fe40000004100 */
[----:B---3--:R-:W-:Y:S02]  /*79e0*/  HADD2.F32 R46, -RZ, R50.H1_H1 ;  /* 0x30000032ff2e7230 */ /* 0x008fe40000004100 */
[----:B------:R-:W1:Y:S01]  /*79f0*/  LDTM.x32 R4, tmem[UR4+0x20] ;  /* 0x00002004000479ee */ /* 0x000e6200082c0000 */
[----:B------:R-:W-:Y:S01]  /*7a00*/  NOP ;  /* 0x0000000000007918 */ /* 0x000fe20000000000 */
[----:B-1----:R1:W-:Y:S01]  /*7a10*/  SYNCS.ARRIVE.TRANS64.RED.A1T0 RZ, [R89+URZ], RZ ;  /* 0x000000ff59ff79a7 */ /* 0x0023e200081004ff */
[----:B------:R-:W-:Y:S01]  /*7a20*/  USHF.L.U32 UR4, UR45, 0xd, URZ ;  /* 0x0000000d2d047899 */ /* 0x000fe200080006ff */
[--C-:B------:R-:W-:Y:S02]  /*7a30*/  HADD2.F32 R47, -RZ, R51.reuse.H0_H0 ;  /* 0x20000033ff2f7230 */ /* 0x100fe40000004100 */
[----:B------:R-:W-:Y:S02]  /*7a40*/  HADD2.F32 R48, -RZ, R51.H1_H1 ;  /* 0x30000033ff307230 */ /* 0x000fe40000004100 */
[--C-:B------:R-:W-:Y:S01]  /*7a50*/  HADD2.F32 R49, -RZ, R56.reuse.H0_H0 ;  /* 0x20000038ff317230 */ /* 0x100fe20000004100 */
[----:B------:R-:W-:Y:S01]  /*7a60*/  IADD3 R110, PT, PT, R97, UR4, RZ ;  /* 0x00000004616e7c10 */ /* 0x000fe2000fffe0ff */
[----:B------:R-:W-:Y:S02]  /*7a70*/  HADD2.F32 R51, -RZ, R56.H1_H1 ;  /* 0x30000038ff337230 */ /* 0x000fe40000004100 */
[--C-:B------:R-:W-:Y:S01]  /*7a80*/  HADD2.F32 R50, -RZ, R57.reuse.H0_H0 ;  /* 0x20000039ff327230 */ /* 0x100fe20000004100 */
[-C--:B------:R-:W-:Y:S01]  /*7a90*/  IADD3 R109, PT, PT, R81, R110.reuse, RZ ;  /* 0x0000006e516d7210 */ /* 0x080fe20007ffe0ff */
[----:B------:R-:W-:Y:S01]  /*7aa0*/  HADD2.F32 R52, -RZ, R57.H1_H1 ;  /* 0x30000039ff347230 */ /* 0x000fe20000004100 */
[----:B------:R-:W-:Y:S01]  /*7ab0*/  IADD3 R110, PT, PT, R80, R110, RZ ;  /* 0x0000006e506e7210 */ /* 0x000fe20007ffe0ff */
[--C-:B------:R-:W-:Y:S01]  /*7ac0*/  HADD2.F32 R53, -RZ, R58.reuse.H0_H0 ;  /* 0x2000003aff357230 */ /* 0x100fe20000004100 */
[----:B------:R-:W-:Y:S01]  /*7ad0*/  IADD3 R111, PT, PT, R96, R109, RZ ;  /* 0x0000006d606f7210 */ /* 0x000fe20007ffe0ff */
[----:B------:R-:W-:Y:S02]  /*7ae0*/  HADD2.F32 R54, -RZ, R58.H1_H1 ;  /* 0x3000003aff367230 */ /* 0x000fe40000004100 */
[--C-:B------:R-:W-:Y:S02]  /*7af0*/  HADD2.F32 R55, -RZ, R59.reuse.H0_H0 ;  /* 0x2000003bff377230 */ /* 0x100fe40000004100 */
[----:B------:R-:W-:Y:S02]  /*7b00*/  HADD2.F32 R56, -RZ, R59.H1_H1 ;  /* 0x3000003bff387230 */ /* 0x000fe40000004100 */
[C---:B------:R-:W-:Y:S01]  /*7b10*/  FMUL R4, R38.reuse, R4 ;  /* 0x0000000426047220 */ /* 0x040fe20000400000 */
[C---:B------:R-:W-:Y:S01]  /*7b20*/  FMUL R5, R38.reuse, R5 ;  /* 0x0000000526057220 */ /* 0x040fe20000400000 */
[C---:B------:R-:W-:Y:S01]  /*7b30*/  FMUL R6, R38.reuse, R6 ;  /* 0x0000000626067220 */ /* 0x040fe20000400000 */
[C---:B------:R-:W-:Y:S01]  /*7b40*/  FMUL R7, R38.reuse, R7 ;  /* 0x0000000726077220 */ /* 0x040fe20000400000 */
[C---:B------:R-:W-:Y:S01]  /*7b50*/  FFMA R4, R41.reuse, R40, R4 ;  /* 0x0000002829047223 */ /* 0x040fe20000000004 */
[C---:B------:R-:W-:Y:S01]  /*7b60*/  FFMA R5, R41.reuse, R42, R5 ;  /* 0x0000002a29057223 */ /* 0x040fe20000000005 */
[C---:B------:R-:W-:Y:S01]  /*7b70*/  FFMA R6, R41.reuse, R43, R6 ;  /* 0x0000002b29067223 */ /* 0x040fe20000000006 */
[----:B------:R-:W-:Y:S01]  /*7b80*/  FFMA R7, R41, R44, R7 ;  /* 0x0000002c29077223 */ /* 0x000fe20000000007 */
[C---:B------:R-:W-:Y:S01]  /*7b90*/  FMUL R8, R38.reuse, R8 ;  /* 0x0000000826087220 */ /* 0x040fe20000400000 */
[C---:B------:R-:W-:Y:S01]  /*7ba0*/  FMUL R9, R38.reuse, R9 ;  /* 0x0000000926097220 */ /* 0x040fe20000400000 */
[----:B------:R-:W-:Y:S01]  /*7bb0*/  F2FP.F16.F32.PACK_AB R80, R5, R4 ;  /* 0x000000040550723e */ /* 0x000fe200000000ff */
[C---:B------:R-:W-:Y:S01]  /*7bc0*/  FMUL R10, R38.reuse, R10 ;  /* 0x0000000a260a7220 */ /* 0x040fe20000400000 */
[----:B------:R-:W-:Y:S01]  /*7bd0*/  F2FP.F16.F32.PACK_AB R81, R7, R6 ;  /* 0x000000060751723e */ /* 0x000fe200000000ff */
[C---:B------:R-:W-:Y:S01]  /*7be0*/  FFMA R8, R41.reuse, R45, R8 ;  /* 0x0000002d29087223 */ /* 0x040fe20000000008 */
[C---:B------:R-:W-:Y:S01]  /*7bf0*/  FFMA R9, R41.reuse, R46, R9 ;  /* 0x0000002e29097223 */ /* 0x040fe20000000009 */
[----:B------:R-:W-:Y:S01]  /*7c00*/  FFMA R10, R41, R47, R10 ;  /* 0x0000002f290a7223 */ /* 0x000fe2000000000a */
[C---:B------:R-:W-:Y:S01]  /*7c10*/  FMUL R11, R38.reuse, R11 ;  /* 0x0000000b260b7220 */ /* 0x040fe20000400000 */
[C---:B------:R-:W-:Y:S01]  /*7c20*/  FMUL R0, R38.reuse, R12 ;  /* 0x0000000c26007220 */ /* 0x040fe20000400000 */
[C---:B------:R-:W-:Y:S01]  /*7c30*/  FMUL R2, R38.reuse, R13 ;  /* 0x0000000d26027220 */ /* 0x040fe20000400000 */
[----:B------:R-:W-:Y:S01]  /*7c40*/  F2FP.F16.F32.PACK_AB R82, R9, R8 ;  /* 0x000000080952723e */ /* 0x000fe200000000ff */
[C---:B------:R-:W-:Y:S01]  /*7c50*/  FFMA R11, R41.reuse, R48, R11 ;  /* 0x00000030290b7223 */ /* 0x040fe2000000000b */
[C---:B------:R-:W-:Y:S01]  /*7c60*/  FFMA R0, R41.reuse, R49, R0 ;  /* 0x0000003129007223 */ /* 0x040fe20000000000 */
[C---:B------:R-:W-:Y:S01]  /*7c70*/  FFMA R2, R41.reuse, R51, R2 ;  /* 0x0000003329027223 */ /* 0x040fe20000000002 */
[C---:B------:R-:W-:Y:S01]  /*7c80*/  FMUL R3, R38.reuse, R14 ;  /* 0x0000000e26037220 */ /* 0x040fe20000400000 */
[C---:B------:R-:W-:Y:S01]  /*7c90*/  FMUL R15, R38.reuse, R15 ;  /* 0x0000000f260f7220 */ /* 0x040fe20000400000 */
[C---:B------:R-:W-:Y:S01]  /*7ca0*/  FMUL R12, R38.reuse, R16 ;  /* 0x00000010260c7220 */ /* 0x040fe20000400000 */
[C---:B------:R-:W-:Y:S01]  /*7cb0*/  FMUL R13, R38.reuse, R17 ;  /* 0x00000011260d7220 */ /* 0x040fe20000400000 */
[C---:B------:R-:W-:Y:S01]  /*7cc0*/  FFMA R3, R41.reuse, R50, R3 ;  /* 0x0000003229037223 */ /* 0x040fe20000000003 */
[C---:B------:R-:W-:Y:S01]  /*7cd0*/  FMUL R14, R38.reuse, R18 ;  /* 0x00000012260e7220 */ /* 0x040fe20000400000 */
[----:B------:R-:W-:Y:S01]  /*7ce0*/  FFMA R15, R41, R52, R15 ;  /* 0x00000034290f7223 */ /* 0x000fe2000000000f */
[--C-:B------:R-:W-:Y:S02]  /*7cf0*/  HADD2.F32 R57, -RZ, R64.reuse.H0_H0 ;  /* 0x20000040ff397230 */ /* 0x100fe40000004100 */
[C---:B------:R-:W-:Y:S01]  /*7d00*/  FMUL R19, R38.reuse, R19 ;  /* 0x0000001326137220 */ /* 0x040fe20000400000 */
[----:B------:R-:W-:Y:S01]  /*7d10*/  F2FP.F16.F32.PACK_AB R83, R11, R10 ;  /* 0x0000000a0b53723e */ /* 0x000fe200000000ff */
[C---:B------:R-:W-:Y:S01]  /*7d20*/  FFMA R12, R41.reuse, R53, R12 ;  /* 0x00000035290c7223 */ /* 0x040fe2000000000c */
[----:B------:R-:W-:Y:S02]  /*7d30*/  HADD2.F32 R58, -RZ, R64.H1_H1 ;  /* 0x30000040ff3a7230 */ /* 0x000fe40000004100 */
[C---:B------:R-:W-:Y:S01]  /*7d40*/  FMUL R16, R38.reuse, R20 ;  /* 0x0000001426107220 */ /* 0x040fe20000400000 */
[C---:B------:R-:W-:Y:S01]  /*7d50*/  FFMA R13, R41.reuse, R54, R13 ;  /* 0x00000036290d7223 */ /* 0x040fe2000000000d */
[----:B------:R1:W-:Y:S01]  /*7d60*/  STS.128 [R97+UR4], R80 ;  /* 0x0000005061007988 */ /* 0x0003e20008000c04 */
[--C-:B------:R-:W-:Y:S02]  /*7d70*/  HADD2.F32 R59, -RZ, R65.reuse.H0_H0 ;  /* 0x20000041ff3b7230 */ /* 0x100fe40000004100 */
[C---:B------:R-:W-:Y:S01]  /*7d80*/  FMUL R17, R38.reuse, R21 ;  /* 0x0000001526117220 */ /* 0x040fe20000400000 */
[C---:B------:R-:W-:Y:S01]  /*7d90*/  FFMA R14, R41.reuse, R55, R14 ;  /* 0x00000037290e7223 */ /* 0x040fe2000000000e */
[----:B------:R-:W-:Y:S02]  /*7da0*/  HADD2.F32 R60, -RZ, R65.H1_H1 ;  /* 0x30000041ff3c7230 */ /* 0x000fe40000004100 */
[C---:B------:R-:W-:Y:S01]  /*7db0*/  FMUL R18, R38.reuse, R22 ;  /* 0x0000001626127220 */ /* 0x040fe20000400000 */
[C---:B------:R-:W-:Y:S01]  /*7dc0*/  FFMA R19, R41.reuse, R56, R19 ;  /* 0x0000003829137223 */ /* 0x040fe20000000013 */
        /* <DEDUP_REMOVED lines=13> */
[----:B------:R-:W-:Y:S01]  /*7ea0*/  FMUL R27, R38, R27 ;  /* 0x0000001b261b7220 */ /* 0x000fe20000400000 */
[----:B------:R-:W-:Y:S01]  /*7eb0*/  F2FP.F16.F32.PACK_AB R104, R2, R0 ;  /* 0x000000000268723e */ /* 0x000fe200000000ff */
[----:B------:R-:W-:Y:S01]  /*7ec0*/  FFMA R20, R41, R61, R20 ;  /* 0x0000003d29147223 */ /* 0x000fe20000000014 */
[----:B------:R-:W-:Y:S01]  /*7ed0*/  F2FP.F16.F32.PACK_AB R105, R15, R3 ;  /* 0x000000030f69723e */ /* 0x000fe200000000ff */
[----:B------:R-:W-:Y:S01]  /*7ee0*/  HADD2.F32 R66, -RZ, R72.H1_H1 ;  /* 0x30000048ff427230 */ /* 0x000fe20000004100 */
[----:B------:R-:W-:Y:S01]  /*7ef0*/  F2FP.F16.F32.PACK_AB R106, R13, R12 ;  /* 0x0000000c0d6a723e */ /* 0x000fe200000000ff */
[C---:B------:R-:W-:Y:S01]  /*7f00*/  FMUL R24, R38.reuse, R28 ;  /* 0x0000001c26187220 */ /* 0x040fe20000400000 */
[----:B------:R-:W-:Y:S01]  /*7f10*/  F2FP.F16.F32.PACK_AB R107, R19, R14 ;  /* 0x0000000e136b723e */ /* 0x000fe200000000ff */
[C---:B------:R-:W-:Y:S01]  /*7f20*/  FFMA R21, R41.reuse, R62, R21 ;  /* 0x0000003e29157223 */ /* 0x040fe20000000015 */
[--C-:B------:R-:W-:Y:S02]  /*7f30*/  HADD2.F32 R67, -RZ, R73.reuse.H0_H0 ;  /* 0x20000049ff437230 */ /* 0x100fe40000004100 */
[C---:B------:R-:W-:Y:S01]  /*7f40*/  FMUL R25, R38.reuse, R29 ;  /* 0x0000001d26197220 */ /* 0x040fe20000400000 */
[C---:B------:R-:W-:Y:S01]  /*7f50*/  FFMA R22, R41.reuse, R63, R22 ;  /* 0x0000003f29167223 */ /* 0x040fe20000000016 */
[----:B------:R1:W-:Y:S01]  /*7f60*/  STS.128 [R109+0x10], R104 ;  /* 0x000010686d007388 */ /* 0x0003e20000000c00 */
        /* <DEDUP_REMOVED lines=39> */
[----:B------:R-:W-:Y:S02]  /*81e0*/  UIADD3 UR9, UPT, UPT, UR49, 0x20, URZ ;  /* 0x0000002031097890 */ /* 0x000fe4000fffe0ff */
[----:B------:R-:W-:Y:S02]  /*81f0*/  UIADD3 UR8, UPT, UPT, UR47, 0x200, UR4 ;  /* 0x000002002f087890 */ /* 0x000fe4000fffe004 */
[----:B--2---:R-:W-:Y:S03]  /*8200*/  UIADD3 UR6, UP0, UPT, UR10, 0x680, URZ ;  /* 0x000006800a067890 */ /* 0x004fe6000ff1e0ff */
[----:B------:R-:W-:Y:S01]  /*8210*/  UMOV UR10, UR50 ;  /* 0x00000032000a7c82 */ /* 0x000fe20008000000 */
[----:B------:R-:W-:Y:S03]  /*8220*/  UIADD3.X UR7, UPT, UPT, URZ, UR11, URZ, UP0, !UPT ;  /* 0x0000000bff077290 */ /* 0x000fe600087fe4ff */
[----:B------:R-:W-:Y:S06]  /*8230*/  UMOV UR11, UR36 ;  /* 0x00000024000b7c82 */ /* 0x000fec0008000000 */
[----:B------:R2:W-:Y:S02]  /*8240*/  UTMASTG.3D [UR8], [UR6] ;  /* 0x00000008060073b5 */ /* 0x0005e40008010000 */
[----:B--2---:R0:W-:Y:S02]  /*8250*/  UTMACMDFLUSH ;  /* 0x00000000000079b7 */ /* 0x0041e40000000000 */
.L_x_127:
[----:B------:R-:W-:Y:S05]  /*8260*/  BSYNC.RECONVERGENT B0 ;  /* 0x0000000000007941 */ /* 0x000fea0003800200 */
.L_x_126:
[----:B------:R-:W-:Y:S01]  /*8270*/  UIADD3 UR4, UPT, UPT, UR45, 0x1, URZ ;  /* 0x000000012d047890 */ /* 0x000fe2000fffe0ff */
[----:B------:R-:W-:Y:S03]  /*8280*/  BSSY.RECONVERGENT B0, `(.L_x_128) ;  /* 0x0000008000007945 */ /* 0x000fe60003800200 */
[----:B------:R-:W-:Y:S04]  /*8290*/  UISETP.NE.AND UP0, UPT, UR4, 0x3, UPT ;  /* 0x000000030400788c */ /* 0x000fe8000bf05270 */
[----:B------:R-:W-:Y:S02]  /*82a0*/  UISETP.EQ.XOR UP1, UPT, UR44, 0x3, !UP0 ;  /* 0x000000032c00788c */ /* 0x000fe4000c722a70 */
[----:B------:R-:W-:Y:S02]  /*82b0*/  USEL UR46, UR4, URZ, UP0 ;  /* 0x000000ff042e7287 */ /* 0x000fe40008000000 */
[----:B------:R-:W-:Y:S04]  /*82c0*/  USEL UR5, URZ, 0x1, !UP1 ;  /* 0x00000001ff057887 */ /* 0x000fe8000c800000 */
[----:B------:R-:W-:Y:S01]  /*82d0*/  ULOP3.LUT UR54, UR54, UR5, URZ, 0x3c, !UPT ;  /* 0x0000000536367292 */ /* 0x000fe2000f8e3cff */
[----:B------:R-:W-:Y:S11]  /*82e0*/  @P0 BRA `(.L_x_129) ;  /* 0x0000000000040947 */ /* 0x000ff60003800000 */
[----:B------:R-:W-:Y:S04]  /*82f0*/  DEPBAR.LE SB0, 0x1 ;  /* 0x000080400000791a */ /* 0x000fe80000000000 */
.L_x_129:
[----:B------:R-:W-:Y:S05]  /*8300*/  BSYNC.RECONVERGENT B0 ;  /* 0x0000000000007941 */ /* 0x000fea0003800200 */
.L_x_128:
[----:B------:R-:W-:Y:S01]  /*8310*/  BAR.SYNC.DEFER_BLOCKING 0x1, 0x80 ;  /* 0x0042000000007b1d */ /* 0x000fe20000010000 */
[----:B------:R-:W-:Y:S01]  /*8320*/  UISETP.NE.AND UP0, UPT, UR53, -0x2, UPT ;  /* 0xfffffffe3500788c */ /* 0x000fe2000bf05270 */
[----:B------:R-:W-:Y:S08]  /*8330*/  IADD3 R0, PT, PT, R36, 0x1, RZ ;  /* 0x0000000124007810 */ /* 0x000ff00007ffe0ff */
[----:B------:R-:W-:Y:S05]  /*8340*/  BRA.U !UP0, `(.L_x_130) ;  /* 0x0000000108287547 */ /* 0x000fea000b800000 */
[----:B------:R-:W-:Y:S01]  /*8350*/  ISETP.NE.AND P0, PT, R108, RZ, PT ;  /* 0x000000ff6c00720c */ /* 0x000fe20003f05270 */
[----:B------:R-:W-:Y:S01]  /*8360*/  IMAD.U32 R3, RZ, RZ, UR52 ;  /* 0x00000034ff037e24 */ /* 0x000fe2000f8e00ff */
[----:B------:R-:W-:Y:S01]  /*8370*/  UIADD3 UR4, UPT, UPT, UR52, 0x1, URZ ;  /* 0x0000000134047890 */ /* 0x000fe2000fffe0ff */
[----:B------:R-:W-:Y:S03]  /*8380*/  IMAD.U32 R2, RZ, RZ, UR55 ;  /* 0x00000037ff027e24 */ /* 0x000fe6000f8e00ff */
[----:B------:R-:W-:Y:S04]  /*8390*/  UISETP.NE.AND UP0, UPT, UR4, 0x3, UPT ;  /* 0x000000030400788c */ /* 0x000fe8000bf05270 */
[----:B------:R-:W-:Y:S03]  /*83a0*/  USEL UR52, UR4, URZ, UP0 ;  /* 0x000000ff04347287 */ /* 0x000fe60008000000 */
[----:B------:R-:W-:Y:S05]  /*83b0*/  @P0 LEA R3, R3, UR47, 0x3 ;  /* 0x0000002f03030c11 */ /* 0x000fea000f8e18ff */
[----:B------:R-:W-:Y:S05]  /*83c0*/  @P0 VIADD R3, R3, 0x68 ;  /* 0x0000006803030836 */ /* 0x000fea0000000000 */
[----:B------:R-:W-:Y:S04]  /*83d0*/  @P0 PRMT R2, R2, 0x654, R3 ;  /* 0x0000065402020816 */ /* 0x000fe80000000003 */
[----:B------:R2:W-:Y:S03]  /*83e0*/  @P0 SYNCS.ARRIVE.TRANS64.RED.A1T0 RZ, [R2+URZ], RZ ;  /* 0x000000ff02ff09a7 */ /* 0x0005e600081004ff */
.L_x_130:
[----:B------:R-:W-:Y:S01]  /*83f0*/  R2UR UR6, R103 ;  /* 0x00000000670672ca */ /* 0x000fe200000e0000 */
[----:B------:R-:W-:Y:S01]  /*8400*/  UIADD3 UR53, UPT, UPT, UR53, 0x2, URZ ;  /* 0x0000000235357890 */ /* 0x000fe2000fffe0ff */
[----:B------:R-:W-:Y:S02]  /*8410*/  R2UR UR5, R86 ;  /* 0x00000000560572ca */ /* 0x000fe400000e0000 */
[----:B------:R-:W-:Y:S02]  /*8420*/  R2UR UR4, R87 ;  /* 0x00000000570472ca */ /* 0x000fe400000e0000 */
[----:B------:R-:W-:Y:S02]  /*8430*/  R2UR UR36, R101 ;  /* 0x00000000652472ca */ /* 0x000fe400000e0000 */
[----:B------:R-:W-:Y:S02]  /*8440*/  ISETP.NE.AND P0, PT, R91, 0x2, PT ;  /* 0x000000025b00780c */ /* 0x000fe40003f05270 */
[----:B------:R-:W-:Y:S02]  /*8450*/  ISETP.NE.AND P1, PT, R0, 0x4, PT ;  /* 0x000000040000780c */ /* 0x000fe40003f25270 */
[----:B------:R-:W-:Y:S01]  /*8460*/  SEL R3, RZ, 0x1, P0 ;  /* 0x00000001ff037807 */ /* 0x000fe20000000000 */
[----:B------:R-:W-:Y:S01]  /*8470*/  UISETP.NE.AND UP0, UPT, UR6, URZ, UPT ;  /* 0x000000ff0600728c */ /* 0x000fe2000bf05270 */
[----:B--2---:R-:W-:Y:S01]  /*8480*/  SEL R2, RZ, 0x1, P1 ;  /* 0x00000001ff027807 */ /* 0x004fe20000800000 */
[----:B------:R-:W-:Y:S01]  /*8490*/  UIADD3 UR26, UPT, UPT, UR37, UR5, URZ ;  /* 0x00000005251a7290 */ /* 0x000fe2000fffe0ff */
[----:B------:R-:W-:Y:S01]  /*84a0*/  LOP3.LUT R94, R94, R3, RZ, 0x3c, !PT ;  /* 0x000000035e5e7212 */ /* 0x000fe200078e3cff */
[----:B------:R-:W-:Y:S01]  /*84b0*/  UIADD3 UR25, UPT, UPT, UR38, UR4, URZ ;  /* 0x0000000426197290 */ /* 0x000fe2000fffe0ff */
[----:B------:R-:W-:Y:S02]  /*84c0*/  LOP3.LUT R95, R95, R2, RZ, 0x3c, !PT ;  /* 0x000000025f5f7212 */ /* 0x000fe400078e3cff */
[----:B------:R-:W-:Y:S02]  /*84d0*/  SEL R91, R91, RZ, P0 ;  /* 0x000000ff5b5b7207 */ /* 0x000fe40000000000 */
[----:B------:R-:W-:Y:S01]  /*84e0*/  SEL R36, R0, RZ, P1 ;  /* 0x000000ff00247207 */ /* 0x000fe20000800000 */
[----:B------:R-:W-:Y:S06]  /*84f0*/  BRA.U UP0, `(.L_x_131) ;  /* 0xffffffd500807547 */ /* 0x000fec000b83ffff */
[----:B------:R-:W-:-:S13]  /*8500*/  R2UR UR4, R88 ;  /* 0x00000000580472ca */ /* 0x000fda00000e0000 */
[----:B------:R-:W-:-:S09]  /*8510*/  UISETP.NE.AND UP0, UPT, UR4, URZ, UPT ;  /* 0x000000ff0400728c */ /* 0x000fd2000bf05270 */
[----:B------:R-:W-:Y:S05]  /*8520*/  BRA.U !UP0, `(.L_x_132) ;  /* 0x0000000108487547 */ /* 0x000fea000b800000 */
[----:B------:R-:W2:Y:S02]  /*8530*/  LDCU.64 UR4, c[0x0][0x890] ;  /* 0x00011200ff0477ac */ /* 0x000ea40008000a00 */
[----:B--2---:R-:W-:-:S04]  /*8540*/  UISETP.NE.U32.AND UP0, UPT, UR4, URZ, UPT ;  /* 0x000000ff0400728c */ /* 0x004fc8000bf05070 */
[----:B------:R-:W-:-:S09]  /*8550*/  UISETP.NE.AND.EX UP0, UPT, UR5, URZ, UPT, UP0 ;  /* 0x000000ff0500728c */ /* 0x000fd2000bf05300 */
[----:B------:R-:W-:Y:S05]  /*8560*/  BRA.U UP0, `(.L_x_133) ;  /* 0x00000001000c7547 */ /* 0x000fea000b800000 */
[----:B------:R-:W-:-:S13]  /*8570*/  FSETP.NEU.AND P0, PT, R41, RZ, PT ;  /* 0x000000ff2900720b */ /* 0x000fda0003f0d000 */
[----:B------:R-:W-:Y:S05]  /*8580*/  @!P0 EXIT ;  /* 0x000000000000894d */ /* 0x000fea0003800000 */
[----:B------:R-:W-:Y:S05]  /*8590*/  BRA `(.L_x_132) ;  /* 0x00000000002c7947 */ /* 0x000fea0003800000 */
.L_x_133:
[----:B------:R-:W-:Y:S01]  /*85a0*/  ISETP.NE.AND P0, PT, R90, RZ, PT ;  /* 0x000000ff5a00720c */ /* 0x000fe20003f05270 */
[----:B------:R-:W-:-:S12]  /*85b0*/  BSSY.RECONVERGENT B0, `(.L_x_132) ;  /* 0x0000009000007945 */ /* 0x000fd80003800200 */
[----:B------:R-:W-:Y:S05]  /*85c0*/  @P0 BRA `(.L_x_134) ;  /* 0x0000000000140947 */ /* 0x000fea0003800000 */
[----:B------:R-:W2:Y:S02]  /*85d0*/  LDCU.64 UR4, c[0x0][0x888] ;  /* 0x00011100ff0477ac */ /* 0x000ea40008000a00 */
[----:B--2---:R-:W-:-:S04]  /*85e0*/  ISETP.NE.U32.AND P0, PT, RZ, UR4, PT ;  /* 0x00000004ff007c0c */ /* 0x004fc8000bf05070 */
[----:B------:R-:W-:-:S13]  /*85f0*/  ISETP.NE.AND.EX P0, PT, RZ, UR5, PT, P0 ;  /* 0x00000005ff007c0c */ /* 0x000fda000bf05300 */
[----:B------:R-:W-:Y:S05]  /*8600*/  @!P0 EXIT ;  /* 0x000000000000894d */ /* 0x000fea0003800000 */
[----:B------:R-:W-:Y:S05]  /*8610*/  BRA `(.L_x_135) ;  /* 0x0000000000087947 */ /* 0x000fea0003800000 */
.L_x_134:
[----:B------:R-:W-:-:S13]  /*8620*/  FSETP.NEU.AND P0, PT, R41, RZ, PT ;  /* 0x000000ff2900720b */ /* 0x000fda0003f0d000 */
[----:B------:R-:W-:Y:S05]  /*8630*/  @!P0 EXIT ;  /* 0x000000000000894d */ /* 0x000fea0003800000 */
.L_x_135:
[----:B------:R-:W-:Y:S05]  /*8640*/  BSYNC.RECONVERGENT B0 ;  /* 0x0000000000007941 */ /* 0x000fea0003800200 */
.L_x_132:
[----:B------:R-:W-:Y:S01]  /*8650*/  ULEA UR4, UR52, UR47, 0x3 ;  /* 0x0000002f34047291 */ /* 0x000fe2000f8e18ff */
[----:B------:R-:W-:-:S04]  /*8660*/  DEPBAR.LE SB0, 0x0 ;  /* 0x000080000000791a */ /* 0x000fc80000000000 */
[----:B------:R-:W-:-:S04]  /*8670*/  UIADD3 UR4, UPT, UPT, UR4, 0x68, URZ ;  /* 0x0000006804047890 */ /* 0x000fc8000fffe0ff */
[----:B------:R-:W-:-:S09]  /*8680*/  UPRMT UR4, UR55, 0x654, UR4 ;  /* 0x0000065437047896 */ /* 0x000fd20008000004 */
[----:B------:R-:W-:Y:S01]  /*8690*/  SYNCS.ARRIVE.TRANS64.RED.A1T0 RZ, [UR4], RZ ;  /* 0x000000ffffff79a7 */ /* 0x000fe20008100404 */
[----:B------:R-:W-:Y:S05]  /*86a0*/  EXIT ;  /* 0x000000000000794d */ /* 0x000fea0003800000 */
.L_x_24:
[----:B--2---:R2:W3:Y:S02]  /*86b0*/  SYNCS.PHASECHK.TRANS64.TRYWAIT P0, [R3+URZ+0x100], R2 ;  /* 0x00010002030075a7 */ /* 0x0044e400080011ff */
[----:B---3--:R-:W-:Y:S05]  /*86c0*/  @!P0 NANOSLEEP.SYNCS 0x989680 ;  /* 0x009896800000895d */ /* 0x008fea0003900000 */
[----:B------:R-:W3:Y:S02]  /*86d0*/  @!P0 SYNCS.PHASECHK.TRANS64 P0, [R3+URZ+0x100], R2 ;  /* 0x00010002030085a7 */ /* 0x000ee400080010ff */
[----:B---3--:R-:W-:Y:S05]  /*86e0*/  @!P0 BRA `(.L_x_24) ;  /* 0xfffffffc00f08947 */ /* 0x008fea000383ffff */
[----:B------:R-:W-:Y:S05]  /*86f0*/  BRA `(.L_x_136) ;  /* 0xffffff9000dc7947 */ /* 0x000fea000383ffff */
.L_x_27:
[----:B-1----:R-:W-:-:S07]  /*8700*/  MOV R0, UR33 ;  /* 0x0000002100007c02 */ /* 0x002fce0008000f00 */
.L_x_137:
[----:B-1----:R1:W2:Y:S02]  /*8710*/  SYNCS.PHASECHK.TRANS64.TRYWAIT P0, [R0+URZ+0x28], R3 ;  /* 0x00002803000075a7 */ /* 0x0022a400080011ff */
[----:B--2---:R-:W-:Y:S05]  /*8720*/  @!P0 NANOSLEEP.SYNCS 0x989680 ;  /* 0x009896800000895d */ /* 0x004fea0003900000 */
[----:B------:R-:W2:Y:S02]  /*8730*/  @!P0 SYNCS.PHASECHK.TRANS64 P0, [R0+URZ+0x28], R3 ;  /* 0x00002803000085a7 */ /* 0x000ea400080010ff */
[----:B--2---:R-:W-:Y:S05]  /*8740*/  @!P0 BRA `(.L_x_137) ;  /* 0xfffffffc00f08947 */ /* 0x004fea000383ffff */
[----:B------:R-:W-:Y:S05]  /*8750*/  BRA `(.L_x_26) ;  /* 0xffffff9400347947 */ /* 0x000fea000383ffff */
.L_x_34:
[----:B-1----:R-:W-:-:S07]  /*8760*/  MOV R0, UR7 ;  /* 0x0000000700007c02 */ /* 0x002fce0008000f00 */
.L_x_138:
[----:B-1----:R1:W2:Y:S02]  /*8770*/  SYNCS.PHASECHK.TRANS64.TRYWAIT P0, [R0+URZ+0x28], R3 ;  /* 0x00002803000075a7 */ /* 0x0022a400080011ff */
[----:B--2---:R-:W-:Y:S05]  /*8780*/  @!P0 NANOSLEEP.SYNCS 0x989680 ;  /* 0x009896800000895d */ /* 0x004fea0003900000 */
[----:B------:R-:W2:Y:S02]  /*8790*/  @!P0 SYNCS.PHASECHK.TRANS64 P0, [R0+URZ+0x28], R3 ;  /* 0x00002803000085a7 */ /* 0x000ea400080010ff */
[----:B--2---:R-:W-:Y:S05]  /*87a0*/  @!P0 BRA `(.L_x_138) ;  /* 0xfffffffc00f08947 */ /* 0x004fea000383ffff */
[----:B------:R-:W-:Y:S05]  /*87b0*/  BRA `(.L_x_33) ;  /* 0xffffff9800287947 */ /* 0x000fea000383ffff */
.L_x_41:
[----:B-1----:R1:W2:Y:S02]  /*87c0*/  SYNCS.PHASECHK.TRANS64.TRYWAIT P0, [R3+URZ+0x90], R0 ;  /* 0x00009000030075a7 */ /* 0x0022a400080011ff */
[----:B--2---:R-:W-:Y:S05]  /*87d0*/  @!P0 NANOSLEEP.SYNCS 0x989680 ;  /* 0x009896800000895d */ /* 0x004fea0003900000 */
[----:B------:R-:W2:Y:S02]  /*87e0*/  @!P0 SYNCS.PHASECHK.TRANS64 P0, [R3+URZ+0x90], R0 ;  /* 0x00009000030085a7 */ /* 0x000ea400080010ff */
[----:B--2---:R-:W-:Y:S05]  /*87f0*/  @!P0 BRA `(.L_x_41) ;  /* 0xfffffffc00f08947 */ /* 0x004fea000383ffff */
[----:B------:R-:W-:Y:S05]  /*8800*/  BRA `(.L_x_139) ;  /* 0xffffff9c00107947 */ /* 0x000fea000383ffff */
.L_x_45:
[----:B-1----:R-:W-:-:S07]  /*8810*/  MOV R0, UR4 ;  /* 0x0000000400007c02 */ /* 0x002fce0008000f00 */
.L_x_140:
[----:B-1----:R1:W2:Y:S02]  /*8820*/  SYNCS.PHASECHK.TRANS64.TRYWAIT P0, [R0+URZ], R3 ;  /* 0x00000003000075a7 */ /* 0x0022a400080011ff */
[----:B--2---:R-:W-:Y:S05]  /*8830*/  @!P0 NANOSLEEP.SYNCS 0x989680 ;  /* 0x009896800000895d */ /* 0x004fea0003900000 */
[----:B------:R-:W2:Y:S02]  /*8840*/  @!P0 SYNCS.PHASECHK.TRANS64 P0, [R0+URZ], R3 ;  /* 0x00000003000085a7 */ /* 0x000ea400080010ff */
[----:B--2---:R-:W-:Y:S05]  /*8850*/  @!P0 BRA `(.L_x_140) ;  /* 0xfffffffc00f08947 */ /* 0x004fea000383ffff */
[----:B------:R-:W-:Y:S05]  /*8860*/  BRA `(.L_x_141) ;  /* 0xffffffa000bc7947 */ /* 0x000fea000383ffff */
.L_x_46:
[----:B------:R-:W-:-:S07]  /*8870*/  MOV R0, UR5 ;  /* 0x0000000500007c02 */ /* 0x000fce0008000f00 */
.L_x_142:
[----:B-1----:R1:W2:Y:S02]  /*8880*/  SYNCS.PHASECHK.TRANS64.TRYWAIT P0, [R0+URZ], R3 ;  /* 0x00000003000075a7 */ /* 0x0022a400080011ff */
[----:B--2---:R-:W-:Y:S05]  /*8890*/  @!P0 NANOSLEEP.SYNCS 0x989680 ;  /* 0x009896800000895d */ /* 0x004fea0003900000 */
[----:B------:R-:W2:Y:S02]  /*88a0*/  @!P0 SYNCS.PHASECHK.TRANS64 P0, [R0+URZ], R3 ;  /* 0x00000003000085a7 */ /* 0x000ea400080010ff */
[----:B--2---:R-:W-:Y:S05]  /*88b0*/  @!P0 BRA `(.L_x_142) ;  /* 0xfffffffc00f08947 */ /* 0x004fea000383ffff */
[----:B------:R-:W-:Y:S05]  /*88c0*/  BRA `(.L_x_143) ;  /* 0xffffffa000c87947 */ /* 0x000fea000383ffff */
.L_x_47:
[----:B------:R-:W-:-:S07]  /*88d0*/  MOV R0, UR5 ;  /* 0x0000000500007c02 */ /* 0x000fce0008000f00 */
.L_x_144:
[----:B-1----:R1:W2:Y:S02]  /*88e0*/  SYNCS.PHASECHK.TRANS64.TRYWAIT P0, [R0+URZ], R3 ;  /* 0x00000003000075a7 */ /* 0x0022a400080011ff */
[----:B--2---:R-:W-:Y:S05]  /*88f0*/  @!P0 NANOSLEEP.SYNCS 0x989680 ;  /* 0x009896800000895d */ /* 0x004fea0003900000 */
[----:B------:R-:W2:Y:S02]  /*8900*/  @!P0 SYNCS.PHASECHK.TRANS64 P0, [R0+URZ], R3 ;  /* 0x00000003000085a7 */ /* 0x000ea400080010ff */
[----:B--2---:R-:W-:Y:S05]  /*8910*/  @!P0 BRA `(.L_x_144) ;  /* 0xfffffffc00f08947 */ /* 0x004fea000383ffff */
[----:B------:R-:W-:Y:S05]  /*8920*/  BRA `(.L_x_145) ;  /* 0xffffffa000d47947 */ /* 0x000fea000383ffff */
.L_x_48:
[----:B------:R-:W-:-:S07]  /*8930*/  MOV R0, UR5 ;  /* 0x0000000500007c02 */ /* 0x000fce0008000f00 */
.L_x_146:
[----:B-1----:R1:W2:Y:S02]  /*8940*/  SYNCS.PHASECHK.TRANS64.TRYWAIT P0, [R0+URZ], R3 ;  /* 0x00000003000075a7 */ /* 0x0022a400080011ff */
[----:B--2---:R-:W-:Y:S05]  /*8950*/  @!P0 NANOSLEEP.SYNCS 0x989680 ;  /* 0x009896800000895d */ /* 0x004fea0003900000 */
[----:B------:R-:W2:Y:S02]  /*8960*/  @!P0 SYNCS.PHASECHK.TRANS64 P0, [R0+URZ], R3 ;  /* 0x00000003000085a7 */ /* 0x000ea400080010ff */
[----:B--2---:R-:W-:Y:S05]  /*8970*/  @!P0 BRA `(.L_x_146) ;  /* 0xfffffffc00f08947 */ /* 0x004fea000383ffff */
[----:B------:R-:W-:Y:S05]  /*8980*/  BRA `(.L_x_147) ;  /* 0xffffffa000e07947 */ /* 0x000fea000383ffff */
.L_x_51:
[----:B-1----:R1:W2:Y:S02]  /*8990*/  SYNCS.PHASECHK.TRANS64.TRYWAIT P0, [R0+URZ+0xf0], R5 ;  /* 0x0000f005000075a7 */ /* 0x0022a400080011ff */
[----:B--2---:R-:W-:Y:S05]  /*89a0*/  @!P0 NANOSLEEP.SYNCS 0x989680 ;  /* 0x009896800000895d */ /* 0x004fea0003900000 */
[----:B------:R-:W2:Y:S02]  /*89b0*/  @!P0 SYNCS.PHASECHK.TRANS64 P0, [R0+URZ+0xf0], R5 ;  /* 0x0000f005000085a7 */ /* 0x000ea400080010ff */
[----:B--2---:R-:W-:Y:S05]  /*89c0*/  @!P0 BRA `(.L_x_51) ;  /* 0xfffffffc00f08947 */ /* 0x004fea000383ffff */
[----:B------:R-:W-:Y:S05]  /*89d0*/  BRA `(.L_x_148) ;  /* 0xffffffa4003c7947 */ /* 0x000fea000383ffff */
.L_x_52:
[----:B------:R-:W-:-:S07]  /*89e0*/  MOV R0, UR4 ;  /* 0x0000000400007c02 */ /* 0x000fce0008000f00 */
.L_x_149:
[----:B-1----:R1:W2:Y:S02]  /*89f0*/  SYNCS.PHASECHK.TRANS64.TRYWAIT P0, [R0+URZ+0xa0], R7 ;  /* 0x0000a007000075a7 */ /* 0x0022a400080011ff */
[----:B--2---:R-:W-:Y:S05]  /*8a00*/  @!P0 NANOSLEEP.SYNCS 0x989680 ;  /* 0x009896800000895d */ /* 0x004fea0003900000 */
[----:B------:R-:W2:Y:S02]  /*8a10*/  @!P0 SYNCS.PHASECHK.TRANS64 P0, [R0+URZ+0xa0], R7 ;  /* 0x0000a007000085a7 */ /* 0x000ea400080010ff */
[----:B--2---:R-:W-:Y:S05]  /*8a20*/  @!P0 BRA `(.L_x_149) ;  /* 0xfffffffc00f08947 */ /* 0x004fea000383ffff */
[----:B------:R-:W-:Y:S05]  /*8a30*/  BRA `(.L_x_150) ;  /* 0xffffffa4004c7947 */ /* 0x000fea000383ffff */
.L_x_53:
[----:B-1----:R1:W2:Y:S02]  /*8a40*/  SYNCS.PHASECHK.TRANS64.TRYWAIT P1, [R0+URZ+0x90], R5 ;  /* 0x00009005000075a7 */ /* 0x0022a400080211ff */
[----:B--2---:R-:W-:Y:S05]  /*8a50*/  @!P1 NANOSLEEP.SYNCS 0x989680 ;  /* 0x009896800000995d */ /* 0x004fea0003900000 */
[----:B------:R-:W2:Y:S02]  /*8a60*/  @!P1 SYNCS.PHASECHK.TRANS64 P1, [R0+URZ+0x90], R5 ;  /* 0x00009005000095a7 */ /* 0x000ea400080210ff */
[----:B--2---:R-:W-:Y:S05]  /*8a70*/  @!P1 BRA `(.L_x_53) ;  /* 0xfffffffc00f09947 */ /* 0x004fea000383ffff */
[----:B------:R-:W-:Y:S05]  /*8a80*/  BRA `(.L_x_151) ;  /* 0xffffffa4007c7947 */ /* 0x000fea000383ffff */
.L_x_56:
[----:B------:R-:W-:-:S07]  /*8a90*/  MOV R0, UR4 ;  /* 0x0000000400007c02 */ /* 0x000fce0008000f00 */
.L_x_152:
[----:B-1----:R1:W2:Y:S02]  /*8aa0*/  SYNCS.PHASECHK.TRANS64.TRYWAIT P0, [R0+URZ+0xa0], R3 ;  /* 0x0000a003000075a7 */ /* 0x0022a400080011ff */
[----:B--2---:R-:W-:Y:S05]  /*8ab0*/  @!P0 NANOSLEEP.SYNCS 0x989680 ;  /* 0x009896800000895d */ /* 0x004fea0003900000 */
[----:B------:R-:W2:Y:S02]  /*8ac0*/  @!P0 SYNCS.PHASECHK.TRANS64 P0, [R0+URZ+0xa0], R3 ;  /* 0x0000a003000085a7 */ /* 0x000ea400080010ff */
[----:B--2---:R-:W-:Y:S05]  /*8ad0*/  @!P0 BRA `(.L_x_152) ;  /* 0xfffffffc00f08947 */ /* 0x004fea000383ffff */
[----:B------:R-:W-:Y:S05]  /*8ae0*/  BRA `(.L_x_55) ;  /* 0xffffffa400d07947 */ /* 0x000fea000383ffff */
.L_x_65:
[----:B-1----:R-:W-:-:S04]  /*8af0*/  MOV R5, UR5 ;  /* 0x0000000500057c02 */ /* 0x002fc80008000f00 */
[----:B------:R1:W2:Y:S03]  /*8b00*/  SYNCS.PHASECHK.TRANS64.TRYWAIT P0, [R5+URZ+0x8], R6 ;  /* 0x00000806050075a7 */ /* 0x0002a600080011ff */
[----:B--2---:R-:W-:Y:S05]  /*8b10*/  @!P0 NANOSLEEP.SYNCS 0x989680 ;  /* 0x009896800000895d */ /* 0x004fea0003900000 */
[----:B------:R-:W2:Y:S02]  /*8b20*/  @!P0 SYNCS.PHASECHK.TRANS64 P0, [R5+URZ+0x8], R6 ;  /* 0x00000806050085a7 */ /* 0x000ea400080010ff */
[----:B--2---:R-:W-:Y:S05]  /*8b30*/  @!P0 BRA `(.L_x_65) ;  /* 0xfffffffc00ec8947 */ /* 0x004fea000383ffff */
[----:B------:R-:W-:Y:S05]  /*8b40*/  BRA `(.L_x_64) ;  /* 0xffffffa800847947 */ /* 0x000fea000383ffff */
.L_x_67:
[----:B------:R-:W-:Y:S01]  /*8b50*/  BSSY B0, `(.L_x_153) ;  /* 0x0000006000007945 */ /* 0x000fe20003800000 */
[----:B------:R-:W-:-:S07]  /*8b60*/  MOV R15, 0xffffffff ;  /* 0xffffffff000f7802 */ /* 0x000fce0000000f00 */
[----:B-1---5:R-:W-:Y:S05]  /*8b70*/  WARPSYNC.COLLECTIVE R15, `(.L_x_154) ;  /* 0x000000000f0c7348 */ /* 0x022fea0003c00000 */
[----:B------:R-:W-:Y:S02]  /*8b80*/  ELECT P6, UR79, PT ;  /* 0x00000000004f782f */ /* 0x000fe400038c0000 */
[----:B------:R-:W-:Y:S01]  /*8b90*/  MOV R14, UR79 ;  /* 0x0000004f000e7c02 */ /* 0x000fe20008000f00 */
[----:B-1---5:R-:W-:Y:S10]  /*8ba0*/  ENDCOLLECTIVE ;  /* 0x000000000000791b */ /* 0x022ff40003800000 */
.L_x_154:
[----:B------:R-:W-:Y:S05]  /*8bb0*/  BSYNC B0 ;  /* 0x0000000000007941 */ /* 0x000fea0003800000 */
.L_x_153:
[----:B------:R-:W-:Y:S01]  /*8bc0*/  PLOP3.LUT P0, PT, P6, PT, PT, 0x80, 0x8 ;  /* 0x000000000008781c */ /* 0x000fe2000370f070 */
[----:B------:R-:W-:-:S12]  /*8bd0*/  BRA `(.L_x_155) ;  /* 0xffffffa800b07947 */ /* 0x000fd8000383ffff */
.L_x_69:
[----:B-1----:R-:W-:-:S04]  /*8be0*/  MOV R3, UR5 ;  /* 0x0000000500037c02 */ /* 0x002fc80008000f00 */
[----:B------:R1:W2:Y:S03]  /*8bf0*/  SYNCS.PHASECHK.TRANS64.TRYWAIT P0, [R3+URZ+0x8], R4 ;  /* 0x00000804030075a7 */ /* 0x0002a600080011ff */
[----:B--2---:R-:W-:Y:S05]  /*8c00*/  @!P0 NANOSLEEP.SYNCS 0x989680 ;  /* 0x009896800000895d */ /* 0x004fea0003900000 */
[----:B------:R-:W2:Y:S02]  /*8c10*/  @!P0 SYNCS.PHASECHK.TRANS64 P0, [R3+URZ+0x8], R4 ;  /* 0x00000804030085a7 */ /* 0x000ea400080010ff */
[----:B--2---:R-:W-:Y:S05]  /*8c20*/  @!P0 BRA `(.L_x_69) ;  /* 0xfffffffc00ec8947 */ /* 0x004fea000383ffff */
[----:B------:R-:W-:Y:S05]  /*8c30*/  BRA `(.L_x_68) ;  /* 0xffffffa800b47947 */ /* 0x000fea000383ffff */
.L_x_70:
[----:B-1----:R1:W2:Y:S02]  /*8c40*/  SYNCS.PHASECHK.TRANS64.TRYWAIT P0, [R0+URZ+0x90], R5 ;  /* 0x00009005000075a7 */ /* 0x0022a400080011ff */
[----:B--2---:R-:W-:Y:S05]  /*8c50*/  @!P0 NANOSLEEP.SYNCS 0x989680 ;  /* 0x009896800000895d */ /* 0x004fea0003900000 */
[----:B------:R-:W2:Y:S02]  /*8c60*/  @!P0 SYNCS.PHASECHK.TRANS64 P0, [R0+URZ+0x90], R5 ;  /* 0x00009005000085a7 */ /* 0x000ea400080010ff */
[----:B--2---:R-:W-:Y:S05]  /*8c70*/  @!P0 BRA `(.L_x_70) ;  /* 0xfffffffc00f08947 */ /* 0x004fea000383ffff */
[----:B------:R-:W-:Y:S05]  /*8c80*/  BRA `(.L_x_156) ;  /* 0xffffffac00c07947 */ /* 0x000fea000383ffff */
.L_x_72:
[----:B------:R-:W-:-:S07]  /*8c90*/  MOV R0, UR46 ;  /* 0x0000002e00007c02 */ /* 0x000fce0008000f00 */
.L_x_157:
[----:B-1----:R1:W2:Y:S02]  /*8ca0*/  SYNCS.PHASECHK.TRANS64.TRYWAIT P0, [R0+URZ+0xd0], R5 ;  /* 0x0000d005000075a7 */ /* 0x0022a400080011ff */
[----:B--2---:R-:W-:Y:S05]  /*8cb0*/  @!P0 NANOSLEEP.SYNCS 0x989680 ;  /* 0x009896800000895d */ /* 0x004fea0003900000 */
[----:B------:R-:W2:Y:S02]  /*8cc0*/  @!P0 SYNCS.PHASECHK.TRANS64 P0, [R0+URZ+0xd0], R5 ;  /* 0x0000d005000085a7 */ /* 0x000ea400080010ff */
[----:B--2---:R-:W-:Y:S05]  /*8cd0*/  @!P0 BRA `(.L_x_157) ;  /* 0xfffffffc00f08947 */ /* 0x004fea000383ffff */
[----:B------:R-:W-:Y:S05]  /*8ce0*/  BRA `(.L_x_158) ;  /* 0xffffffb0000c7947 */ /* 0x000fea000383ffff */
.L_x_75:
[----:B------:R-:W-:Y:S07]  /*8cf0*/  MOV R0, UR7 ;  /* 0x0000000700007c02 */ /* 0x000fee0008000f00 */
.L_x_159:
[----:B-1----:R1:W2:Y:S02]  /*8d00*/  SYNCS.PHASECHK.TRANS64.TRYWAIT P0, [R0+URZ], R5 ;  /* 0x00000005000075a7 */ /* 0x0022a400080011ff */
[----:B--2---:R-:W-:Y:S05]  /*8d10*/  @!P0 NANOSLEEP.SYNCS 0x989680 ;  /* 0x009896800000895d */ /* 0x004fea0003900000 */
[----:B------:R-:W2:Y:S02]  /*8d20*/  @!P0 SYNCS.PHASECHK.TRANS64 P0, [R0+URZ], R5 ;  /* 0x00000005000085a7 */ /* 0x000ea400080010ff */
[----:B--2---:R-:W-:Y:S05]  /*8d30*/  @!P0 BRA `(.L_x_159) ;  /* 0xfffffffc00f08947 */ /* 0x004fea000383ffff */
[----:B------:R-:W-:Y:S05]  /*8d40*/  BRA `(.L_x_74) ;  /* 0xffffffb000207947 */ /* 0x000fea000383ffff */
.L_x_79:
[----:B-1----:R-:W-:-:S07]  /*8d50*/  MOV R0, UR4 ;  /* 0x0000000400007c02 */ /* 0x002fce0008000f00 */
.L_x_160:
[----:B-1----:R1:W2:Y:S02]  /*8d60*/  SYNCS.PHASECHK.TRANS64.TRYWAIT P0, [R0+URZ], R3 ;  /* 0x00000003000075a7 */ /* 0x0022a400080011ff */
[----:B--2---:R-:W-:Y:S05]  /*8d70*/  @!P0 NANOSLEEP.SYNCS 0x989680 ;  /* 0x009896800000895d */ /* 0x004fea0003900000 */
[----:B------:R-:W2:Y:S02]  /*8d80*/  @!P0 SYNCS.PHASECHK.TRANS64 P0, [R0+URZ], R3 ;  /* 0x00000003000085a7 */ /* 0x000ea400080010ff */
[----:B--2---:R-:W-:Y:S05]  /*8d90*/  @!P0 BRA `(.L_x_160) ;  /* 0xfffffffc00f08947 */ /* 0x004fea000383ffff */
[----:B------:R-:W-:Y:S05]  /*8da0*/  BRA `(.L_x_161) ;  /* 0xffffffb400647947 */ /* 0x000fea000383ffff */
.L_x_80:
[----:B------:R-:W-:-:S07]  /*8db0*/  MOV R0, UR5 ;  /* 0x0000000500007c02 */ /* 0x000fce0008000f00 */
.L_x_162:
[----:B-1----:R1:W2:Y:S02]  /*8dc0*/  SYNCS.PHASECHK.TRANS64.TRYWAIT P0, [R0+URZ], R3 ;  /* 0x00000003000075a7 */ /* 0x0022a400080011ff */
[----:B--2---:R-:W-:Y:S05]  /*8dd0*/  @!P0 NANOSLEEP.SYNCS 0x989680 ;  /* 0x009896800000895d */ /* 0x004fea0003900000 */
[----:B------:R-:W2:Y:S02]  /*8de0*/  @!P0 SYNCS.PHASECHK.TRANS64 P0, [R0+URZ], R3 ;  /* 0x00000003000085a7 */ /* 0x000ea400080010ff */
[----:B--2---:R-:W-:Y:S05]  /*8df0*/  @!P0 BRA `(.L_x_162) ;  /* 0xfffffffc00f08947 */ /* 0x004fea000383ffff */
[----:B------:R-:W-:Y:S05]  /*8e00*/  BRA `(.L_x_163) ;  /* 0xffffffb400707947 */ /* 0x000fea000383ffff */
.L_x_81:
[----:B------:R-:W-:-:S07]  /*8e10*/  MOV R0, UR5 ;  /* 0x0000000500007c02 */ /* 0x000fce0008000f00 */
.L_x_164:
[----:B-1----:R1:W2:Y:S02]  /*8e20*/  SYNCS.PHASECHK.TRANS64.TRYWAIT P0, [R0+URZ], R3 ;  /* 0x00000003000075a7 */ /* 0x0022a400080011ff */
[----:B--2---:R-:W-:Y:S05]  /*8e30*/  @!P0 NANOSLEEP.SYNCS 0x989680 ;  /* 0x009896800000895d */ /* 0x004fea0003900000 */
[----:B------:R-:W2:Y:S02]  /*8e40*/  @!P0 SYNCS.PHASECHK.TRANS64 P0, [R0+URZ], R3 ;  /* 0x00000003000085a7 */ /* 0x000ea400080010ff */
[----:B--2---:R-:W-:Y:S05]  /*8e50*/  @!P0 BRA `(.L_x_164) ;  /* 0xfffffffc00f08947 */ /* 0x004fea000383ffff */
[----:B------:R-:W-:Y:S05]  /*8e60*/  BRA `(.L_x_165) ;  /* 0xffffffb4007c7947 */ /* 0x000fea000383ffff */
.L_x_84:
[----:B------:R-:W-:-:S07]  /*8e70*/  MOV R0, UR41 ;  /* 0x0000002900007c02 */ /* 0x000fce0008000f00 */
.L_x_166:
[----:B-1----:R1:W2:Y:S02]  /*8e80*/  SYNCS.PHASECHK.TRANS64.TRYWAIT P1, [R0+URZ+0x110], R3 ;  /* 0x00011003000075a7 */ /* 0x0022a400080211ff */
[----:B--2---:R-:W-:Y:S05]  /*8e90*/  @!P1 NANOSLEEP.SYNCS 0x989680 ;  /* 0x009896800000995d */ /* 0x004fea0003900000 */
[----:B------:R-:W2:Y:S02]  /*8ea0*/  @!P1 SYNCS.PHASECHK.TRANS64 P1, [R0+URZ+0x110], R3 ;  /* 0x00011003000095a7 */ /* 0x000ea400080210ff */
[----:B--2---:R-:W-:Y:S05]  /*8eb0*/  @!P1 BRA `(.L_x_166) ;  /* 0xfffffffc00f09947 */ /* 0x004fea000383ffff */
[----:B------:R-:W-:Y:S05]  /*8ec0*/  BRA `(.L_x_167) ;  /* 0xffffffb400c87947 */ /* 0x000fea000383ffff */
.L_x_89:
[----:B---3--:R3:W1:Y:S02]  /*8ed0*/  SYNCS.PHASECHK.TRANS64.TRYWAIT P0, [R12+URZ+0x90], R9 ;  /* 0x000090090c0075a7 */ /* 0x00866400080011ff */
[----:B-1----:R-:W-:Y:S05]  /*8ee0*/  @!P0 NANOSLEEP.SYNCS 0x989680 ;  /* 0x009896800000895d */ /* 0x002fea0003900000 */
[----:B------:R-:W1:Y:S02]  /*8ef0*/  @!P0 SYNCS.PHASECHK.TRANS64 P0, [R12+URZ+0x90], R9 ;  /* 0x000090090c0085a7 */ /* 0x000e6400080010ff */
[----:B-1----:R-:W-:Y:S05]  /*8f00*/  @!P0 BRA `(.L_x_89) ;  /* 0xfffffffc00f08947 */ /* 0x002fea000383ffff */
[----:B------:R-:W-:Y:S05]  /*8f10*/  BRA `(.L_x_168) ;  /* 0xffffffb800e07947 */ /* 0x000fea000383ffff */
.L_x_92:
[----:B------:R-:W-:Y:S07]  /*8f20*/  MOV R0, UR24 ;  /* 0x0000001800007c02 */ /* 0x000fee0008000f00 */
.L_x_169:
[----:B-1----:R1:W2:Y:S02]  /*8f30*/  SYNCS.PHASECHK.TRANS64.TRYWAIT P2, [R0+URZ+0x88], R9 ;  /* 0x00008809000075a7 */ /* 0x0022a400080411ff */
[----:B--2---:R-:W-:Y:S05]  /*8f40*/  @!P2 NANOSLEEP.SYNCS 0x989680 ;  /* 0x009896800000a95d */ /* 0x004fea0003900000 */
[----:B------:R-:W2:Y:S02]  /*8f50*/  @!P2 SYNCS.PHASECHK.TRANS64 P2, [R0+URZ+0x88], R9 ;  /* 0x000088090000a5a7 */ /* 0x000ea400080410ff */
[----:B--2---:R-:W-:Y:S05]  /*8f60*/  @!P2 BRA `(.L_x_169) ;  /* 0xfffffffc00f0a947 */ /* 0x004fea000383ffff */
[----:B------:R-:W-:Y:S05]  /*8f70*/  BRA `(.L_x_91) ;  /* 0xffffffc000447947 */ /* 0x000fea000383ffff */
.L_x_95:
[----:B------:R-:W-:Y:S07]  /*8f80*/  MOV R0, UR4 ;  /* 0x0000000400007c02 */ /* 0x000fee0008000f00 */
.L_x_170:
[----:B-1----:R1:W2:Y:S02]  /*8f90*/  SYNCS.PHASECHK.TRANS64.TRYWAIT P0, [R0+URZ+0x68], R9 ;  /* 0x00006809000075a7 */ /* 0x0022a400080011ff */
[----:B--2---:R-:W-:Y:S05]  /*8fa0*/  @!P0 NANOSLEEP.SYNCS 0x989680 ;  /* 0x009896800000895d */ /* 0x004fea0003900000 */
[----:B------:R-:W2:Y:S02]  /*8fb0*/  @!P0 SYNCS.PHASECHK.TRANS64 P0, [R0+URZ+0x68], R9 ;  /* 0x00006809000085a7 */ /* 0x000ea400080010ff */
[----:B--2---:R-:W-:Y:S05]  /*8fc0*/  @!P0 BRA `(.L_x_170) ;  /* 0xfffffffc00f08947 */ /* 0x004fea000383ffff */
[----:B------:R-:W-:Y:S05]  /*8fd0*/  BRA `(.L_x_171) ;  /* 0xffffffc000a47947 */ /* 0x000fea000383ffff */
.L_x_96:
[----:B------:R-:W-:Y:S07]  /*8fe0*/  MOV R9, UR5 ;  /* 0x0000000500097c02 */ /* 0x000fee0008000f00 */
.L_x_172:
[----:B-1----:R1:W2:Y:S02]  /*8ff0*/  SYNCS.PHASECHK.TRANS64.TRYWAIT P0, [R9+URZ+0x68], R0 ;  /* 0x00006800090075a7 */ /* 0x0022a400080011ff */
[----:B--2---:R-:W-:Y:S05]  /*9000*/  @!P0 NANOSLEEP.SYNCS 0x989680 ;  /* 0x009896800000895d */ /* 0x004fea0003900000 */
[----:B------:R-:W2:Y:S02]  /*9010*/  @!P0 SYNCS.PHASECHK.TRANS64 P0, [R9+URZ+0x68], R0 ;  /* 0x00006800090085a7 */ /* 0x000ea400080010ff */
[----:B--2---:R-:W-:Y:S05]  /*9020*/  @!P0 BRA `(.L_x_172) ;  /* 0xfffffffc00f08947 */ /* 0x004fea000383ffff */
[----:B------:R-:W-:Y:S05]  /*9030*/  BRA `(.L_x_173) ;  /* 0xffffffc400007947 */ /* 0x000fea000383ffff */
.L_x_98:
[----:B------:R-:W-:-:S07]  /*9040*/  MOV R0, UR4 ;  /* 0x0000000400007c02 */ /* 0x000fce0008000f00 */
.L_x_174:
[----:B-1----:R1:W2:Y:S02]  /*9050*/  SYNCS.PHASECHK.TRANS64.TRYWAIT P0, [R0+URZ], R3 ;  /* 0x00000003000075a7 */ /* 0x0022a400080011ff */
[----:B--2---:R-:W-:Y:S05]  /*9060*/  @!P0 NANOSLEEP.SYNCS 0x989680 ;  /* 0x009896800000895d */ /* 0x004fea0003900000 */
[----:B------:R-:W2:Y:S02]  /*9070*/  @!P0 SYNCS.PHASECHK.TRANS64 P0, [R0+URZ], R3 ;  /* 0x00000003000085a7 */ /* 0x000ea400080010ff */
[----:B--2---:R-:W-:Y:S05]  /*9080*/  @!P0 BRA `(.L_x_174) ;  /* 0xfffffffc00f08947 */ /* 0x004fea000383ffff */
[----:B------:R-:W-:Y:S05]  /*9090*/  BRA `(.L_x_175) ;  /* 0xffffffc400907947 */ /* 0x000fea000383ffff */
.L_x_99:
[----:B------:R-:W-:-:S07]  /*90a0*/  MOV R0, UR5 ;  /* 0x0000000500007c02 */ /* 0x000fce0008000f00 */
.L_x_176:
[----:B-1----:R1:W2:Y:S02]  /*90b0*/  SYNCS.PHASECHK.TRANS64.TRYWAIT P0, [R0+URZ], R3 ;  /* 0x00000003000075a7 */ /* 0x0022a400080011ff */
[----:B--2---:R-:W-:Y:S05]  /*90c0*/  @!P0 NANOSLEEP.SYNCS 0x989680 ;  /* 0x009896800000895d */ /* 0x004fea0003900000 */
[----:B------:R-:W2:Y:S02]  /*90d0*/  @!P0 SYNCS.PHASECHK.TRANS64 P0, [R0+URZ], R3 ;  /* 0x00000003000085a7 */ /* 0x000ea400080010ff */
[----:B--2---:R-:W-:Y:S05]  /*90e0*/  @!P0 BRA `(.L_x_176) ;  /* 0xfffffffc00f08947 */ /* 0x004fea000383ffff */
[----:B------:R-:W-:Y:S05]  /*90f0*/  BRA `(.L_x_177) ;  /* 0xffffffc4009c7947 */ /* 0x000fea000383ffff */
.L_x_101:
[----:B-1----:R1:W2:Y:S02]  /*9100*/  SYNCS.PHASECHK.TRANS64.TRYWAIT P0, [R0+URZ+0x90], R3 ;  /* 0x00009003000075a7 */ /* 0x0022a400080011ff */
[----:B--2---:R-:W-:Y:S05]  /*9110*/  @!P0 NANOSLEEP.SYNCS 0x989680 ;  /* 0x009896800000895d */ /* 0x004fea0003900000 */
[----:B------:R-:W2:Y:S02]  /*9120*/  @!P0 SYNCS.PHASECHK.TRANS64 P0, [R0+URZ+0x90], R3 ;  /* 0x00009003000085a7 */ /* 0x000ea400080010ff */
[----:B--2---:R-:W-:Y:S05]  /*9130*/  @!P0 BRA `(.L_x_101) ;  /* 0xfffffffc00f08947 */ /* 0x004fea000383ffff */
[----:B------:R-:W-:Y:S05]  /*9140*/  BRA `(.L_x_178) ;  /* 0xffffffc800807947 */ /* 0x000fea000383ffff */
.L_x_111:
[----:B-1----:R1:W3:Y:S02]  /*9150*/  SYNCS.PHASECHK.TRANS64.TRYWAIT P1, [R0+URZ+0x50], R3 ;  /* 0x00005003000075a7 */ /* 0x0022e400080211ff */
[----:B---3--:R-:W-:Y:S05]  /*9160*/  @!P1 NANOSLEEP.SYNCS 0x989680 ;  /* 0x009896800000995d */ /* 0x008fea0003900000 */
[----:B------:R-:W3:Y:S02]  /*9170*/  @!P1 SYNCS.PHASECHK.TRANS64 P1, [R0+URZ+0x50], R3 ;  /* 0x00005003000095a7 */ /* 0x000ee400080210ff */
[----:B---3--:R-:W-:Y:S05]  /*9180*/  @!P1 BRA `(.L_x_111) ;  /* 0xfffffffc00f09947 */ /* 0x008fea000383ffff */
[----:B------:R-:W-:Y:S05]  /*9190*/  BRA `(.L_x_110) ;  /* 0xffffffd800207947 */ /* 0x000fea000383ffff */
.L_x_113:
[----:B-1----:R1:W4:Y:S02]  /*91a0*/  SYNCS.PHASECHK.TRANS64.TRYWAIT P0, [R89+URZ+0xb0], R2 ;  /* 0x0000b002590075a7 */ /* 0x00232400080011ff */
[----:B----4-:R-:W-:Y:S05]  /*91b0*/  @!P0 NANOSLEEP.SYNCS 0x989680 ;  /* 0x009896800000895d */ /* 0x010fea0003900000 */
[----:B------:R-:W4:Y:S02]  /*91c0*/  @!P0 SYNCS.PHASECHK.TRANS64 P0, [R89+URZ+0xb0], R2 ;  /* 0x0000b002590085a7 */ /* 0x000f2400080010ff */
[----:B----4-:R-:W-:Y:S05]  /*91d0*/  @!P0 BRA `(.L_x_113) ;  /* 0xfffffffc00f08947 */ /* 0x010fea000383ffff */
[----:B------:R-:W-:Y:S05]  /*91e0*/  BRA `(.L_x_112) ;  /* 0xffffffd800587947 */ /* 0x000fea000383ffff */
.L_x_124:
[----:B--2---:R2:W4:Y:S02]  /*91f0*/  SYNCS.PHASECHK.TRANS64.TRYWAIT P0, [R2+URZ+0x50], R111 ;  /* 0x0000506f020075a7 */ /* 0x00452400080011ff */
[----:B----4-:R-:W-:Y:S05]  /*9200*/  @!P0 NANOSLEEP.SYNCS 0x989680 ;  /* 0x009896800000895d */ /* 0x010fea0003900000 */
[----:B------:R-:W4:Y:S02]  /*9210*/  @!P0 SYNCS.PHASECHK.TRANS64 P0, [R2+URZ+0x50], R111 ;  /* 0x0000506f020085a7 */ /* 0x000f2400080010ff */
[----:B----4-:R-:W-:Y:S05]  /*9220*/  @!P0 BRA `(.L_x_124) ;  /* 0xfffffffc00f08947 */ /* 0x010fea000383ffff */
[----:B------:R-:W-:Y:S05]  /*9230*/  BRA `(.L_x_123) ;  /* 0xffffffe400487947 */ /* 0x000fea000383ffff */
        .weak           $__internal_0_$__cuda_sm10x_tcgen05_guardrail_trap_col_being_dealloced_not_returned_by_alloc
        .type           $__internal_0_$__cuda_sm10x_tcgen05_guardrail_trap_col_being_dealloced_not_returned_by_alloc,@function
        .size           $__internal_0_$__cuda_sm10x_tcgen05_guardrail_trap_col_being_dealloced_not_returned_by_alloc,($__internal_1_$__cuda_sm10x_tcgen05_guardrail_trap_phase_invalid_during_alloc - $__internal_0_$__cuda_sm10x_tcgen05_guardrail_trap_col_being_dealloced_not_returned_by_alloc)
$__internal_0_$__cuda_sm10x_tcgen05_guardrail_trap_col_being_dealloced_not_returned_by_alloc:
[----:B------:R-:W-:Y:S05]  /*9240*/  BPT.TRAP 0x1 ;  /* 0x000000040000795c */ /* 0x000fea0000300000 */
[----:B------:R-:W-:-:S04]  /*9250*/  HFMA2 R3, -RZ, RZ, 0, 0 ;  /* 0x00000000ff037431 */ /* 0x000fc800000001ff */
[----:B------:R-:W-:Y:S05]  /*9260*/  RET.REL.NODEC R2 `(_ZN7cutlass13device_kernelINS_4gemm6kernel13GemmUniversalIN4cute5tupleIJiiiiEEENS1_10collective13CollectiveMmaINS1_35MainloopSm100TmaUmmaWarpSpecializedILi5ELi2ELi4ENS5_IJNS4_1CILi2EEESB_NSA_ILi1EEEEEEEENS5_IJNSA_ILi256EEENSA_ILi64EEENSA_ILi128EEEEEENS_6half_tENS5_IJlSC_lEEESJ_SK_NS4_8TiledMMAINS4_8MMA_AtomIJNS4_26SM100_MMA_F16BF16_2x1SM_SSISJ_SJ_fLi256ELi64ELNS4_4UMMA5MajorE0ELSP_0ELNSO_7ScaleInE0ELSQ_0EEEEEENS4_6LayoutINS5_IJSC_SC_SC_EEENS5_IJNSA_ILi0EEESV_SV_EEEEENS5_IJNS4_10UnderscoreESY_SY_EEEEENS4_28SM100_TMA_2SM_LOAD_MULTICASTENS4_14ComposedLayoutINS4_7SwizzleILi3ELi4ELi3EEENS4_18smem_ptr_flag_bitsILi16EEENST_INS5_IJNSA_ILi8EEESG_EEENS5_IJSG_SC_EEEEEEEvNS4_8identityENS4_18SM100_TMA_2SM_LOADES1B_vS1C_EENS_8epilogue10collective18CollectiveEpilogueINS1F_23Sm100TmaWarpSpecializedILi3ELi2ELi32ELb1ELb0EEEJNS5_IJSH_SG_SH_EEENS5_IJNST_ISH_SC_EENST_INSA_ILi32EEESC_EEEEESJ_SK_SJ_SK_NS1F_6fusion15FusionCallbacksIS1J_NS1P_17LinearCombinationISJ_fSJ_fLNS_15FloatRoundStyleE2EEES1K_S1O_JEEENS4_5SM1004TMEM4LOAD26SM100_TMEM_LOAD_32dp32b32xENS4_13SM90_TMA_LOADENS12_INS13_ILi2ELi4ELi3EEES16_NST_INS5_IJS17_S1M_EEENS5_IJS1M_SC_EEEEEEENS4_39AutoVectorizingCopyWithAssumedAlignmentILi128EEENS4_14SM90_TMA_STOREES24_S26_S26_EEEvvEEEEvNT_6ParamsE) ;  /* 0xffffff6c02647950 */ /* 0x000fea0003c3ffff */
        .weak           $__internal_1_$__cuda_sm10x_tcgen05_guardrail_trap_phase_invalid_during_alloc
        .type           $__internal_1_$__cuda_sm10x_tcgen05_guardrail_trap_phase_invalid_during_alloc,@function
        .size           $__internal_1_$__cuda_sm10x_tcgen05_guardrail_trap_phase_invalid_during_alloc,($__internal_2_$__cuda_sm10x_tcgen05_guardrail_trap_unallocated_columns_being_dealloced - $__internal_1_$__cuda_sm10x_tcgen05_guardrail_trap_phase_invalid_during_alloc)
$__internal_1_$__cuda_sm10x_tcgen05_guardrail_trap_phase_invalid_during_alloc:
[----:B------:R-:W-:Y:S05]  /*9270*/  BPT.TRAP 0x1 ;  /* 0x000000040000795c */ /* 0x000fea0000300000 */
[----:B------:R-:W-:-:S04]  /*9280*/  MOV R5, 0x0 ;  /* 0x0000000000057802 */ /* 0x000fc80000000f00 */
[----:B------:R-:W-:Y:S05]  /*9290*/  RET.REL.NODEC R4 `(_ZN7cutlass13device_kernelINS_4gemm6kernel13GemmUniversalIN4cute5tupleIJiiiiEEENS1_10collective13CollectiveMmaINS1_35MainloopSm100TmaUmmaWarpSpecializedILi5ELi2ELi4ENS5_IJNS4_1CILi2EEESB_NSA_ILi1EEEEEEEENS5_IJNSA_ILi256EEENSA_ILi64EEENSA_ILi128EEEEEENS_6half_tENS5_IJlSC_lEEESJ_SK_NS4_8TiledMMAINS4_8MMA_AtomIJNS4_26SM100_MMA_F16BF16_2x1SM_SSISJ_SJ_fLi256ELi64ELNS4_4UMMA5MajorE0ELSP_0ELNSO_7ScaleInE0ELSQ_0EEEEEENS4_6LayoutINS5_IJSC_SC_SC_EEENS5_IJNSA_ILi0EEESV_SV_EEEEENS5_IJNS4_10UnderscoreESY_SY_EEEEENS4_28SM100_TMA_2SM_LOAD_MULTICASTENS4_14ComposedLayoutINS4_7SwizzleILi3ELi4ELi3EEENS4_18smem_ptr_flag_bitsILi16EEENST_INS5_IJNSA_ILi8EEESG_EEENS5_IJSG_SC_EEEEEEEvNS4_8identityENS4_18SM100_TMA_2SM_LOADES1B_vS1C_EENS_8epilogue10collective18CollectiveEpilogueINS1F_23Sm100TmaWarpSpecializedILi3ELi2ELi32ELb1ELb0EEEJNS5_IJSH_SG_SH_EEENS5_IJNST_ISH_SC_EENST_INSA_ILi32EEESC_EEEEESJ_SK_SJ_SK_NS1F_6fusion15FusionCallbacksIS1J_NS1P_17LinearCombinationISJ_fSJ_fLNS_15FloatRoundStyleE2EEES1K_S1O_JEEENS4_5SM1004TMEM4LOAD26SM100_TMEM_LOAD_32dp32b32xENS4_13SM90_TMA_LOADENS12_INS13_ILi2ELi4ELi3EEES16_NST_INS5_IJS17_S1M_EEENS5_IJS1M_SC_EEEEEEENS4_39AutoVectorizingCopyWithAssumedAlignmentILi128EEENS4_14SM90_TMA_STOREES24_S26_S26_EEEvvEEEEvNT_6ParamsE) ;  /* 0xffffff6c04587950 */ /* 0x000fea0003c3ffff */
        .weak           $__internal_2_$__cuda_sm10x_tcgen05_guardrail_trap_unallocated_columns_being_dealloced
        .type           $__internal_2_$__cuda_sm10x_tcgen05_guardrail_trap_unallocated_columns_being_dealloced,@function
        .size           $__internal_2_$__cuda_sm10x_tcgen05_guardrail_trap_unallocated_columns_being_dealloced,(.L_x_180 - $__internal_2_$__cuda_sm10x_tcgen05_guardrail_trap_unallocated_columns_being_dealloced)
$__internal_2_$__cuda_sm10x_tcgen05_guardrail_trap_unallocated_columns_being_dealloced:
[----:B------:R-:W-:Y:S05]  /*92a0*/  BPT.TRAP 0x1 ;  /* 0x000000040000795c */ /* 0x000fea0000300000 */
[----:B------:R-:W-:-:S04]  /*92b0*/  HFMA2 R3, -RZ, RZ, 0, 0 ;  /* 0x00000000ff037431 */ /* 0x000fc800000001ff */
[----:B------:R-:W-:Y:S05]  /*92c0*/  RET.REL.NODEC R2 `(_ZN7cutlass13device_kernelINS_4gemm6kernel13GemmUniversalIN4cute5tupleIJiiiiEEENS1_10collective13CollectiveMmaINS1_35MainloopSm100TmaUmmaWarpSpecializedILi5ELi2ELi4ENS5_IJNS4_1CILi2EEESB_NSA_ILi1EEEEEEEENS5_IJNSA_ILi256EEENSA_ILi64EEENSA_ILi128EEEEEENS_6half_tENS5_IJlSC_lEEESJ_SK_NS4_8TiledMMAINS4_8MMA_AtomIJNS4_26SM100_MMA_F16BF16_2x1SM_SSISJ_SJ_fLi256ELi64ELNS4_4UMMA5MajorE0ELSP_0ELNSO_7ScaleInE0ELSQ_0EEEEEENS4_6LayoutINS5_IJSC_SC_SC_EEENS5_IJNSA_ILi0EEESV_SV_EEEEENS5_IJNS4_10UnderscoreESY_SY_EEEEENS4_28SM100_TMA_2SM_LOAD_MULTICASTENS4_14ComposedLayoutINS4_7SwizzleILi3ELi4ELi3EEENS4_18smem_ptr_flag_bitsILi16EEENST_INS5_IJNSA_ILi8EEESG_EEENS5_IJSG_SC_EEEEEEEvNS4_8identityENS4_18SM100_TMA_2SM_LOADES1B_vS1C_EENS_8epilogue10collective18CollectiveEpilogueINS1F_23Sm100TmaWarpSpecializedILi3ELi2ELi32ELb1ELb0EEEJNS5_IJSH_SG_SH_EEENS5_IJNST_ISH_SC_EENST_INSA_ILi32EEESC_EEEEESJ_SK_SJ_SK_NS1F_6fusion15FusionCallbacksIS1J_NS1P_17LinearCombinationISJ_fSJ_fLNS_15FloatRoundStyleE2EEES1K_S1O_JEEENS4_5SM1004TMEM4LOAD26SM100_TMEM_LOAD_32dp32b32xENS4_13SM90_TMA_LOADENS12_INS13_ILi2ELi4ELi3EEES16_NST_INS5_IJS17_S1M_EEENS5_IJS1M_SC_EEEEEEENS4_39AutoVectorizingCopyWithAssumedAlignmentILi128EEENS4_14SM90_TMA_STOREES24_S26_S26_EEEvvEEEEvNT_6ParamsE) ;  /* 0xffffff6c024c7950 */ /* 0x000fea0003c3ffff */
.L_x_179:
[----:B------:R-:W-:-:S00]  /*92d0*/  BRA `(.L_x_179) ;  /* 0xfffffffc00fc7947 */ /* 0x000fc0000383ffff */
[----:B------:R-:W-:-:S00]  /*92e0*/  NOP ;  /* 0x0000000000007918 */ /* 0x000fc00000000000 */
        /* <DEDUP_REMOVED lines=9> */
.L_x_180:


//--------------------- .nv.global.init           --------------------------
	.section	.nv.global.init,"aw",@progbits
.nv.global.init:
	.type		$str$27,@object
	.size		$str$27,($str$28 - $str$27)
$str$27:
        /*0000*/ 	.byte	0x28, 0x61, 0x64, 0x64, 0x72, 0x65, 0x73, 0x73, 0x20, 0x26, 0x20, 0x6d, 0x61, 0x73, 0x6b, 0x29
        /*0010*/ 	.byte	0x20, 0x3d, 0x3d, 0x20, 0x30, 0x00
	.type		$str$28,@object
	.size		$str$28,($str$26 - $str$28)
$str$28:
        /*0016*/ 	.byte	0x2f, 0x74, 0x6d, 0x70, 0x2f, 0x63, 0x75, 0x74, 0x6c, 0x61, 0x73, 0x73, 0x5f, 0x73, 0x77, 0x65
        /*0026*/ 	.byte	0x65, 0x70, 0x5f, 0x73, 0x72, 0x63, 0x2f, 0x69, 0x6e, 0x63, 0x6c, 0x75, 0x64, 0x65, 0x2f, 0x63
        /*0036*/ 	.byte	0x75, 0x74, 0x65, 0x2f, 0x70, 0x6f, 0x69, 0x6e, 0x74, 0x65, 0x72, 0x5f, 0x66, 0x6c, 0x61, 0x67
        /*0046*/ 	.byte	0x67, 0x65, 0x64, 0x2e, 0x68, 0x70, 0x70, 0x00
	.type		$str$26,@object
	.size		$str$26,($str$25 - $str$26)
$str$26:
        /*004e*/ 	.byte	0x2f, 0x74, 0x6d, 0x70, 0x2f, 0x63, 0x75, 0x74, 0x6c, 0x61, 0x73, 0x73, 0x5f, 0x73, 0x77, 0x65
        /*005e*/ 	.byte	0x65, 0x70, 0x5f, 0x73, 0x72, 0x63, 0x2f, 0x69, 0x6e, 0x63, 0x6c, 0x75, 0x64, 0x65, 0x2f, 0x63
        /*006e*/ 	.byte	0x75, 0x74, 0x65, 0x2f, 0x61, 0x74, 0x6f, 0x6d, 0x2f, 0x63, 0x6f, 0x70, 0x79, 0x5f, 0x74, 0x72
        /*007e*/ 	.byte	0x61, 0x69, 0x74, 0x73, 0x5f, 0x73, 0x6d, 0x31, 0x30, 0x30, 0x2e, 0x68, 0x70, 0x70, 0x00
	.type		$str$25,@object
	.size		$str$25,(__unnamed_1 - $str$25)
$str$25:
        /*008d*/ 	.byte	0x28, 0x28, 0x75, 0x69, 0x6e, 0x74, 0x33, 0x32, 0x5f, 0x74, 0x28, 0x74, 0x68, 0x72, 0x65, 0x61
        /*009d*/ 	.byte	0x64, 0x49, 0x64, 0x78, 0x2e, 0x78, 0x29, 0x20, 0x2f, 0x20, 0x33, 0x32, 0x29, 0x20, 0x25, 0x20
        /*00ad*/ 	.byte	0x34, 0x29, 0x20, 0x3d, 0x3d, 0x20, 0x28, 0x28, 0x28, 0x74, 0x6d, 0x65, 0x6d, 0x5f, 0x61, 0x64
        /*00bd*/ 	.byte	0x64, 0x72, 0x20, 0x3e, 0x3e, 0x20, 0x31, 0x36, 0x29, 0x20, 0x2f, 0x20, 0x33, 0x32, 0x29, 0x20
        /*00cd*/ 	.byte	0x25, 0x20, 0x34, 0x29, 0x00
	.type		__unnamed_1,@object
	.size		__unnamed_1,(__unnamed_2 - __unnamed_1)
__unnamed_1:
        /*00d2*/ 	.byte	0x61, 0x75, 0x74, 0x6f, 0x20, 0x63, 0x75, 0x74, 0x65, 0x3a, 0x3a, 0x61, 0x73, 0x5f, 0x70, 0x6f
        /* <DEDUP_REMOVED lines=24> */
        /*0262*/ 	.byte	0x3e, 0x3e, 0x3e, 0x3e, 0x5d, 0x00
	.type		__unnamed_2,@object
	.size		__unnamed_2,(.L_2 - __unnamed_2)
__unnamed_2:
        /* <DEDUP_REMOVED lines=42> */
        /*0508*/ 	.byte	0x3e, 0x3e, 0x5d, 0x00
.L_2:


//--------------------- .nv.shared._ZN7cutlass13device_kernelINS_4gemm6kernel13GemmUniversalIN4cute5tupleIJiiiiEEENS1_10collective13CollectiveMmaINS1_35MainloopSm100TmaUmmaWarpSpecializedILi5ELi2ELi4ENS5_IJNS4_1CILi2EEESB_NSA_ILi1EEEEEEEENS5_IJNSA_ILi256EEENSA_ILi64EEENSA_ILi128EEEEEENS_6half_tENS5_IJlSC_lEEESJ_SK_NS4_8TiledMMAINS4_8MMA_AtomIJNS4_26SM100_MMA_F16BF16_2x1SM_SSISJ_SJ_fLi256ELi64ELNS4_4UMMA5MajorE0ELSP_0ELNSO_7ScaleInE0ELSQ_0EEEEEENS4_6LayoutINS5_IJSC_SC_SC_EEENS5_IJNSA_ILi0EEESV_SV_EEEEENS5_IJNS4_10UnderscoreESY_SY_EEEEENS4_28SM100_TMA_2SM_LOAD_MULTICASTENS4_14ComposedLayoutINS4_7SwizzleILi3ELi4ELi3EEENS4_18smem_ptr_flag_bitsILi16EEENST_INS5_IJNSA_ILi8EEESG_EEENS5_IJSG_SC_EEEEEEEvNS4_8identityENS4_18SM100_TMA_2SM_LOADES1B_vS1C_EENS_8epilogue10collective18CollectiveEpilogueINS1F_23Sm100TmaWarpSpecializedILi3ELi2ELi32ELb1ELb0EEEJNS5_IJSH_SG_SH_EEENS5_IJNST_ISH_SC_EENST_INSA_ILi32EEESC_EEEEESJ_SK_SJ_SK_NS1F_6fusion15FusionCallbacksIS1J_NS1P_17LinearCombinationISJ_fSJ_fLNS_15FloatRoundStyleE2EEES1K_S1O_JEEENS4_5SM1004TMEM4LOAD26SM100_TMEM_LOAD_32dp32b32xENS4_13SM90_TMA_LOADENS12_INS13_ILi2ELi4ELi3EEES16_NST_INS5_IJS17_S1M_EEENS5_IJS1M_SC_EEEEEEENS4_39AutoVectorizingCopyWithAssumedAlignmentILi128EEENS4_14SM90_TMA_STOREES24_S26_S26_EEEvvEEEEvNT_6ParamsE --------------------------
	.section	.nv.shared._ZN7cutlass13device_kernelINS_4gemm6kernel13GemmUniversalIN4cute5tupleIJiiiiEEENS1_10collective13CollectiveMmaINS1_35MainloopSm100TmaUmmaWarpSpecializedILi5ELi2ELi4ENS5_IJNS4_1CILi2EEESB_NSA_ILi1EEEEEEEENS5_IJNSA_ILi256EEENSA_ILi64EEENSA_ILi128EEEEEENS_6half_tENS5_IJlSC_lEEESJ_SK_NS4_8TiledMMAINS4_8MMA_AtomIJNS4_26SM100_MMA_F16BF16_2x1SM_SSISJ_SJ_fLi256ELi64ELNS4_4UMMA5MajorE0ELSP_0ELNSO_7ScaleInE0ELSQ_0EEEEEENS4_6LayoutINS5_IJSC_SC_SC_EEENS5_IJNSA_ILi0EEESV_SV_EEEEENS5_IJNS4_10UnderscoreESY_SY_EEEEENS4_28SM100_TMA_2SM_LOAD_MULTICASTENS4_14ComposedLayoutINS4_7SwizzleILi3ELi4ELi3EEENS4_18smem_ptr_flag_bitsILi16EEENST_INS5_IJNSA_ILi8EEESG_EEENS5_IJSG_SC_EEEEEEEvNS4_8identityENS4_18SM100_TMA_2SM_LOADES1B_vS1C_EENS_8epilogue10collective18CollectiveEpilogueINS1F_23Sm100TmaWarpSpecializedILi3ELi2ELi32ELb1ELb0EEEJNS5_IJSH_SG_SH_EEENS5_IJNST_ISH_SC_EENST_INSA_ILi32EEESC_EEEEESJ_SK_SJ_SK_NS1F_6fusion15FusionCallbacksIS1J_NS1P_17LinearCombinationISJ_fSJ_fLNS_15FloatRoundStyleE2EEES1K_S1O_JEEENS4_5SM1004TMEM4LOAD26SM100_TMEM_LOAD_32dp32b32xENS4_13SM90_TMA_LOADENS12_INS13_ILi2ELi4ELi3EEES16_NST_INS5_IJS17_S1M_EEENS5_IJS1M_SC_EEEEEEENS4_39AutoVectorizingCopyWithAssumedAlignmentILi128EEENS4_14SM90_TMA_STOREES24_S26_S26_EEEvvEEEEvNT_6ParamsE,"aw",@nobits
	.sectionflags	@""
	.align	16
	.zero		1024


//--------------------- .nv.shared.reserved.0     --------------------------
	.section	.nv.shared.reserved.0,"aw",@nobits
	.weak		__nv_reservedSMEM_offset_0_alias
	.size		__nv_reservedSMEM_offset_0_alias, 0, 64
	.other		__nv_reservedSMEM_offset_0_alias,@"STO_CUDA_RESERVED_SHARED STV_DEFAULT"
__nv_reservedSMEM_offset_0_alias:
	.zero		0
.nv.shared.reserved.0:
	.zero		64
	.weak		__nv_reservedSMEM_tcgen05_partition
	.type		__nv_reservedSMEM_tcgen05_partition,@object
	.size		__nv_reservedSMEM_tcgen05_partition,(.L_0 - __nv_reservedSMEM_tcgen05_partition)
__nv_reservedSMEM_tcgen05_partition:
	.zero		32
.L_0:


//--------------------- .nv.global                --------------------------
	.section	.nv.global,"aw",@nobits
.nv.global:
	.type		_ZN40_INTERNAL_be90877e_4_k_cu_bfc49a5e_244934cute1_E,@object
	.size		_ZN40_INTERNAL_be90877e_4_k_cu_bfc49a5e_244934cute1_E,(_ZN40_INTERNAL_be90877e_4_k_cu_bfc49a5e_244934cuda3std3__45__cpo6cbeginE - _ZN40_INTERNAL_be90877e_4_k_cu_bfc49a5e_244934cute1_E)
_ZN40_INTERNAL_be90877e_4_k_cu_bfc49a5e_244934cute1_E:
	.zero		1
	.type		_ZN40_INTERNAL_be90877e_4_k_cu_bfc49a5e_244934cuda3std3__45__cpo6cbeginE,@object
	.size		_ZN40_INTERNAL_be90877e_4_k_cu_bfc49a5e_244934cuda3std3__45__cpo6cbeginE,(_ZN40_INTERNAL_be90877e_4_k_cu_bfc49a5e_244934cuda3std3__48in_placeE - _ZN40_INTERNAL_be90877e_4_k_cu_bfc49a5e_244934cuda3std3__45__cpo6cbeginE)
_ZN40_INTERNAL_be90877e_4_k_cu_bfc49a5e_244934cuda3std3__45__cpo6cbeginE:
	.zero		1
	.type		_ZN40_INTERNAL_be90877e_4_k_cu_bfc49a5e_244934cuda3std3__48in_placeE,@object
	.size		_ZN40_INTERNAL_be90877e_4_k_cu_bfc49a5e_244934cuda3std3__48in_placeE,(_ZN40_INTERNAL_be90877e_4_k_cu_bfc49a5e_244934cuda3std6ranges3__45__cpo9iter_moveE - _ZN40_INTERNAL_be90877e_4_k_cu_bfc49a5e_244934cuda3std3__48in_placeE)
_ZN40_INTERNAL_be90877e_4_k_cu_bfc49a5e_244934cuda3std3__48in_placeE:
	.zero		1
	.type		_ZN40_INTERNAL_be90877e_4_k_cu_bfc49a5e_244934cuda3std6ranges3__45__cpo9iter_moveE,@object
	.size		_ZN40_INTERNAL_be90877e_4_k_cu_bfc49a5e_244934cuda3std6ranges3__45__cpo9iter_moveE,(_ZN40_INTERNAL_be90877e_4_k_cu_bfc49a5e_244934cuda3std3__45__cpo5beginE - _ZN40_INTERNAL_be90877e_4_k_cu_bfc49a5e_244934cuda3std6ranges3__45__cpo9iter_moveE)
_ZN40_INTERNAL_be90877e_4_k_cu_bfc49a5e_244934cuda3std6ranges3__45__cpo9iter_moveE:
	.zero		1
	.type		_ZN40_INTERNAL_be90877e_4_k_cu_bfc49a5e_244934cuda3std3__45__cpo5beginE,@object
	.size		_ZN40_INTERNAL_be90877e_4_k_cu_bfc49a5e_244934cuda3std3__45__cpo5beginE,(_ZN40_INTERNAL_be90877e_4_k_cu_bfc49a5e_244934cuda3std3__442_GLOBAL__N__be90877e_4_k_cu_bfc49a5e_244936ignoreE - _ZN40_INTERNAL_be90877e_4_k_cu_bfc49a5e_244934cuda3std3__45__cpo5beginE)
_ZN40_INTERNAL_be90877e_4_k_cu_bfc49a5e_244934cuda3std3__45__cpo5beginE:
	.zero		1
	.type		_ZN40_INTERNAL_be90877e_4_k_cu_bfc49a5e_244934cuda3std3__442_GLOBAL__N__be90877e_4_k_cu_bfc49a5e_244936ignoreE,@object
	.size		_ZN40_INTERNAL_be90877e_4_k_cu_bfc49a5e_244934cuda3std3__442_GLOBAL__N__be90877e_4_k_cu_bfc49a5e_244936ignoreE,(_ZN40_INTERNAL_be90877e_4_k_cu_bfc49a5e_244934cute7productE - _ZN40_INTERNAL_be90877e_4_k_cu_bfc49a5e_244934cuda3std3__442_GLOBAL__N__be90877e_4_k_cu_bfc49a5e_244936ignoreE)
_ZN40_INTERNAL_be90877e_4_k_cu_bfc49a5e_244934cuda3std3__442_GLOBAL__N__be90877e_4_k_cu_bfc49a5e_244936ignoreE:
	.zero		1
	.type		_ZN40_INTERNAL_be90877e_4_k_cu_bfc49a5e_244934cute7productE,@object
	.size		_ZN40_INTERNAL_be90877e_4_k_cu_bfc49a5e_244934cute7productE,(_ZN40_INTERNAL_be90877e_4_k_cu_bfc49a5e_244934cuda3std3__45__cpo3endE - _ZN40_INTERNAL_be90877e_4_k_cu_bfc49a5e_244934cute7productE)
_ZN40_INTERNAL_be90877e_4_k_cu_bfc49a5e_244934cute7productE:
	.zero		1
	.type		_ZN40_INTERNAL_be90877e_4_k_cu_bfc49a5e_244934cuda3std3__45__cpo3endE,@object
	.size		_ZN40_INTERNAL_be90877e_4_k_cu_bfc49a5e_244934cuda3std3__45__cpo3endE,(_ZN40_INTERNAL_be90877e_4_k_cu_bfc49a5e_244934cuda3std3__419piecewise_constructE - _ZN40_INTERNAL_be90877e_4_k_cu_bfc49a5e_244934cuda3std3__45__cpo3endE)
_ZN40_INTERNAL_be90877e_4_k_cu_bfc49a5e_244934cuda3std3__45__cpo3endE:
	.zero		1
	.type		_ZN40_INTERNAL_be90877e_4_k_cu_bfc49a5e_244934cuda3std3__419piecewise_constructE,@object
	.size		_ZN40_INTERNAL_be90877e_4_k_cu_bfc49a5e_244934cuda3std3__419piecewise_constructE,(_ZN40_INTERNAL_be90877e_4_k_cu_bfc49a5e_244934cuda3std3__45__cpo4cendE - _ZN40_INTERNAL_be90877e_4_k_cu_bfc49a5e_244934cuda3std3__419piecewise_constructE)
_ZN40_INTERNAL_be90877e_4_k_cu_bfc49a5e_244934cuda3std3__419piecewise_constructE:
	.zero		1
	.type		_ZN40_INTERNAL_be90877e_4_k_cu_bfc49a5e_244934cuda3std3__45__cpo4cendE,@object
	.size		_ZN40_INTERNAL_be90877e_4_k_cu_bfc49a5e_244934cuda3std3__45__cpo4cendE,(_ZN40_INTERNAL_be90877e_4_k_cu_bfc49a5e_244934cuda3std6ranges3__45__cpo4swapE - _ZN40_INTERNAL_be90877e_4_k_cu_bfc49a5e_244934cuda3std3__45__cpo4cendE)
_ZN40_INTERNAL_be90877e_4_k_cu_bfc49a5e_244934cuda3std3__45__cpo4cendE:
	.zero		1
	.type		_ZN40_INTERNAL_be90877e_4_k_cu_bfc49a5e_244934cuda3std6ranges3__45__cpo4swapE,@object
	.size		_ZN40_INTERNAL_be90877e_4_k_cu_bfc49a5e_244934cuda3std6ranges3__45__cpo4swapE,(.L_10 - _ZN40_INTERNAL_be90877e_4_k_cu_bfc49a5e_244934cuda3std6ranges3__45__cpo4swapE)
_ZN40_INTERNAL_be90877e_4_k_cu_bfc49a5e_244934cuda3std6ranges3__45__cpo4swapE:
	.zero		1
.L_10:


//--------------------- .nv.constant0._ZN7cutlass13device_kernelINS_4gemm6kernel13GemmUniversalIN4cute5tupleIJiiiiEEENS1_10collective13CollectiveMmaINS1_35MainloopSm100TmaUmmaWarpSpecializedILi5ELi2ELi4ENS5_IJNS4_1CILi2EEESB_NSA_ILi1EEEEEEEENS5_IJNSA_ILi256EEENSA_ILi64EEENSA_ILi128EEEEEENS_6half_tENS5_IJlSC_lEEESJ_SK_NS4_8TiledMMAINS4_8MMA_AtomIJNS4_26SM100_MMA_F16BF16_2x1SM_SSISJ_SJ_fLi256ELi64ELNS4_4UMMA5MajorE0ELSP_0ELNSO_7ScaleInE0ELSQ_0EEEEEENS4_6LayoutINS5_IJSC_SC_SC_EEENS5_IJNSA_ILi0EEESV_SV_EEEEENS5_IJNS4_10UnderscoreESY_SY_EEEEENS4_28SM100_TMA_2SM_LOAD_MULTICASTENS4_14ComposedLayoutINS4_7SwizzleILi3ELi4ELi3EEENS4_18smem_ptr_flag_bitsILi16EEENST_INS5_IJNSA_ILi8EEESG_EEENS5_IJSG_SC_EEEEEEEvNS4_8identityENS4_18SM100_TMA_2SM_LOADES1B_vS1C_EENS_8epilogue10collective18CollectiveEpilogueINS1F_23Sm100TmaWarpSpecializedILi3ELi2ELi32ELb1ELb0EEEJNS5_IJSH_SG_SH_EEENS5_IJNST_ISH_SC_EENST_INSA_ILi32EEESC_EEEEESJ_SK_SJ_SK_NS1F_6fusion15FusionCallbacksIS1J_NS1P_17LinearCombinationISJ_fSJ_fLNS_15FloatRoundStyleE2EEES1K_S1O_JEEENS4_5SM1004TMEM4LOAD26SM100_TMEM_LOAD_32dp32b32xENS4_13SM90_TMA_LOADENS12_INS13_ILi2ELi4ELi3EEES16_NST_INS5_IJS17_S1M_EEENS5_IJS1M_SC_EEEEEEENS4_39AutoVectorizingCopyWithAssumedAlignmentILi128EEENS4_14SM90_TMA_STOREES24_S26_S26_EEEvvEEEEvNT_6ParamsE --------------------------
	.section	.nv.constant0._ZN7cutlass13device_kernelINS_4gemm6kernel13GemmUniversalIN4cute5tupleIJiiiiEEENS1_10collective13CollectiveMmaINS1_35MainloopSm100TmaUmmaWarpSpecializedILi5ELi2ELi4ENS5_IJNS4_1CILi2EEESB_NSA_ILi1EEEEEEEENS5_IJNSA_ILi256EEENSA_ILi64EEENSA_ILi128EEEEEENS_6half_tENS5_IJlSC_lEEESJ_SK_NS4_8TiledMMAINS4_8MMA_AtomIJNS4_26SM100_MMA_F16BF16_2x1SM_SSISJ_SJ_fLi256ELi64ELNS4_4UMMA5MajorE0ELSP_0ELNSO_7ScaleInE0ELSQ_0EEEEEENS4_6LayoutINS5_IJSC_SC_SC_EEENS5_IJNSA_ILi0EEESV_SV_EEEEENS5_IJNS4_10UnderscoreESY_SY_EEEEENS4_28SM100_TMA_2SM_LOAD_MULTICASTENS4_14ComposedLayoutINS4_7SwizzleILi3ELi4ELi3EEENS4_18smem_ptr_flag_bitsILi16EEENST_INS5_IJNSA_ILi8EEESG_EEENS5_IJSG_SC_EEEEEEEvNS4_8identityENS4_18SM100_TMA_2SM_LOADES1B_vS1C_EENS_8epilogue10collective18CollectiveEpilogueINS1F_23Sm100TmaWarpSpecializedILi3ELi2ELi32ELb1ELb0EEEJNS5_IJSH_SG_SH_EEENS5_IJNST_ISH_SC_EENST_INSA_ILi32EEESC_EEEEESJ_SK_SJ_SK_NS1F_6fusion15FusionCallbacksIS1J_NS1P_17LinearCombinationISJ_fSJ_fLNS_15FloatRoundStyleE2EEES1K_S1O_JEEENS4_5SM1004TMEM4LOAD26SM100_TMEM_LOAD_32dp32b32xENS4_13SM90_TMA_LOADENS12_INS13_ILi2ELi4ELi3EEES16_NST_INS5_IJS17_S1M_EEENS5_IJS1M_SC_EEEEEEENS4_39AutoVectorizingCopyWithAssumedAlignmentILi128EEENS4_14SM90_TMA_STOREES24_S26_S26_EEEvvEEEEvNT_6ParamsE,"a",@progbits
	.sectionflags	@""
	.align	4
.nv.constant0._ZN7cutlass13device_kernelINS_4gemm6kernel13GemmUniversalIN4cute5tupleIJiiiiEEENS1_10collective13CollectiveMmaINS1_35MainloopSm100TmaUmmaWarpSpecializedILi5ELi2ELi4ENS5_IJNS4_1CILi2EEESB_NSA_ILi1EEEEEEEENS5_IJNSA_ILi256EEENSA_ILi64EEENSA_ILi128EEEEEENS_6half_tENS5_IJlSC_lEEESJ_SK_NS4_8TiledMMAINS4_8MMA_AtomIJNS4_26SM100_MMA_F16BF16_2x1SM_SSISJ_SJ_fLi256ELi64ELNS4_4UMMA5MajorE0ELSP_0ELNSO_7ScaleInE0ELSQ_0EEEEEENS4_6LayoutINS5_IJSC_SC_SC_EEENS5_IJNSA_ILi0EEESV_SV_EEEEENS5_IJNS4_10UnderscoreESY_SY_EEEEENS4_28SM100_TMA_2SM_LOAD_MULTICASTENS4_14ComposedLayoutINS4_7SwizzleILi3ELi4ELi3EEENS4_18smem_ptr_flag_bitsILi16EEENST_INS5_IJNSA_ILi8EEESG_EEENS5_IJSG_SC_EEEEEEEvNS4_8identityENS4_18SM100_TMA_2SM_LOADES1B_vS1C_EENS_8epilogue10collective18CollectiveEpilogueINS1F_23Sm100TmaWarpSpecializedILi3ELi2ELi32ELb1ELb0EEEJNS5_IJSH_SG_SH_EEENS5_IJNST_ISH_SC_EENST_INSA_ILi32EEESC_EEEEESJ_SK_SJ_SK_NS1F_6fusion15FusionCallbacksIS1J_NS1P_17LinearCombinationISJ_fSJ_fLNS_15FloatRoundStyleE2EEES1K_S1O_JEEENS4_5SM1004TMEM4LOAD26SM100_TMEM_LOAD_32dp32b32xENS4_13SM90_TMA_LOADENS12_INS13_ILi2ELi4ELi3EEES16_NST_INS5_IJS17_S1M_EEENS5_IJS1M_SC_EEEEEEENS4_39AutoVectorizingCopyWithAssumedAlignmentILi128EEENS4_14SM90_TMA_STOREES24_S26_S26_EEEvvEEEEvNT_6ParamsE:
	.zero		2944


//--------------------- SYMBOLS --------------------------

	.type		.nv.reservedSmem.offset0,@object
	.size		.nv.reservedSmem.offset0,0x4
	.type		.nv.reservedSmem.cap,@object
	.size		.nv.reservedSmem.cap,0x4
	.type		__assertfail,@function
